//
// Generated by NVIDIA NVVM Compiler
//
// Compiler Build ID: CL-36424714
// Cuda compilation tools, release 13.0, V13.0.88
// Based on NVVM 20.0.0
//

.version 9.0
.target sm_100
.address_size 64

	// .globl	_Z4compIiEvPT_
.global .align 4 .b8 precalc_xorwow_matrix[102400];
.global .align 4 .b8 precalc_xorwow_offset_matrix[102400];
.global .align 4 .b8 mrg32k3aM1[2304];
.global .align 4 .b8 mrg32k3aM2[2304];
.global .align 4 .b8 mrg32k3aM1SubSeq[2016];
.global .align 4 .b8 mrg32k3aM2SubSeq[2016];
.global .align 4 .b8 mrg32k3aM1Seq[2304];
.global .align 4 .b8 mrg32k3aM2Seq[2304];
.const .align 8 .b8 __cr_lgamma_table[72];

.visible .entry _Z4compIiEvPT_(
	.param .u64 .ptr .align 1 _Z4compIiEvPT__param_0
)
{
	.reg .pred 	%p<6>;
	.reg .b32 	%r<86>;
	.reg .b64 	%rd<5>;

	ld.param.u64 	%rd1, [_Z4compIiEvPT__param_0];
	mov.u32 	%r1, %ntid.x;
	shr.u32 	%r2, %r1, 2;
	setp.lt.u32 	%p1, %r1, 4;
	mov.b32 	%r85, 0;
	@%p1 bra 	$L__BB0_7;
	add.s32 	%r27, %r2, -1;
	and.b32  	%r3, %r2, 3;
	setp.lt.u32 	%p2, %r27, 3;
	mov.b32 	%r80, 0;
	mov.u32 	%r85, %r80;
	@%p2 bra 	$L__BB0_4;
	and.b32  	%r80, %r2, 508;
	and.b32  	%r31, %r2, 1073741820;
	neg.s32 	%r77, %r31;
	mov.b32 	%r85, 0;
	mov.b32 	%r76, 10;
$L__BB0_3:
	add.s32 	%r32, %r76, -10;
	add.s32 	%r33, %r76, 3;
	mul.hi.u32 	%r34, %r32, 613566757;
	sub.s32 	%r35, %r32, %r34;
	shr.u32 	%r36, %r35, 1;
	add.s32 	%r37, %r36, %r34;
	shr.u32 	%r38, %r37, 2;
	add.s32 	%r39, %r76, -9;
	mad.lo.s32 	%r40, %r39, %r76, %r39;
	mul.hi.u32 	%r41, %r39, 613566757;
	sub.s32 	%r42, %r39, %r41;
	shr.u32 	%r43, %r42, 1;
	add.s32 	%r44, %r43, %r41;
	shr.u32 	%r45, %r44, 2;
	mad.lo.s32 	%r46, %r76, %r32, %r85;
	add.s32 	%r47, %r38, %r45;
	add.s32 	%r48, %r76, -8;
	add.s32 	%r49, %r76, 2;
	mul.hi.u32 	%r50, %r48, 613566757;
	sub.s32 	%r51, %r48, %r50;
	shr.u32 	%r52, %r51, 1;
	add.s32 	%r53, %r52, %r50;
	shr.u32 	%r54, %r53, 2;
	add.s32 	%r55, %r46, %r40;
	add.s32 	%r56, %r47, %r54;
	add.s32 	%r57, %r76, -7;
	mul.hi.u32 	%r58, %r57, 613566757;
	sub.s32 	%r59, %r57, %r58;
	shr.u32 	%r60, %r59, 1;
	add.s32 	%r61, %r60, %r58;
	shr.u32 	%r62, %r61, 2;
	mad.lo.s32 	%r63, %r49, %r48, %r55;
	add.s32 	%r64, %r56, %r62;
	sub.s32 	%r65, %r63, %r64;
	mad.lo.s32 	%r85, %r33, %r57, %r65;
	add.s32 	%r77, %r77, 4;
	add.s32 	%r76, %r76, 4;
	setp.ne.s32 	%p3, %r77, 0;
	@%p3 bra 	$L__BB0_3;
$L__BB0_4:
	setp.eq.s32 	%p4, %r3, 0;
	@%p4 bra 	$L__BB0_7;
	add.s32 	%r83, %r80, 10;
	neg.s32 	%r82, %r3;
$L__BB0_6:
	.pragma "nounroll";
	add.s32 	%r66, %r83, -10;
	mul.hi.u32 	%r67, %r66, 613566757;
	sub.s32 	%r68, %r66, %r67;
	shr.u32 	%r69, %r68, 1;
	add.s32 	%r70, %r69, %r67;
	shr.u32 	%r71, %r70, 2;
	sub.s32 	%r72, %r85, %r71;
	mad.lo.s32 	%r85, %r83, %r66, %r72;
	add.s32 	%r83, %r83, 1;
	add.s32 	%r82, %r82, 1;
	setp.ne.s32 	%p5, %r82, 0;
	@%p5 bra 	$L__BB0_6;
$L__BB0_7:
	cvta.to.global.u64 	%rd2, %rd1;
	mov.u32 	%r73, %tid.x;
	mov.u32 	%r74, %ctaid.x;
	mad.lo.s32 	%r75, %r74, %r1, %r73;
	mul.wide.s32 	%rd3, %r75, 4;
	add.s64 	%rd4, %rd2, %rd3;
	st.global.u32 	[%rd4], %r85;
	ret;

}
	// .globl	_Z4compIfEvPT_
.visible .entry _Z4compIfEvPT_(
	.param .u64 .ptr .align 1 _Z4compIfEvPT__param_0
)
{
	.reg .pred 	%p<6>;
	.reg .b32 	%r<72>;
	.reg .b32 	%f<25>;
	.reg .b64 	%rd<5>;

	ld.param.u64 	%rd1, [_Z4compIfEvPT__param_0];
	mov.u32 	%r1, %ntid.x;
	shr.u32 	%r2, %r1, 2;
	setp.lt.u32 	%p1, %r1, 4;
	mov.f32 	%f24, 0f00000000;
	@%p1 bra 	$L__BB1_7;
	add.s32 	%r18, %r2, -1;
	and.b32  	%r3, %r2, 3;
	setp.lt.u32 	%p2, %r18, 3;
	mov.f32 	%f24, 0f00000000;
	mov.b32 	%r69, 0;
	@%p2 bra 	$L__BB1_4;
	and.b32  	%r69, %r2, 508;
	and.b32  	%r21, %r2, 1073741820;
	neg.s32 	%r68, %r21;
	mov.f32 	%f24, 0f00000000;
	mov.b32 	%r67, 10;
$L__BB1_3:
	add.s32 	%r22, %r67, -10;
	add.s32 	%r23, %r67, 3;
	mul.lo.s32 	%r24, %r67, %r22;
	mul.hi.u32 	%r25, %r22, 613566757;
	sub.s32 	%r26, %r22, %r25;
	shr.u32 	%r27, %r26, 1;
	add.s32 	%r28, %r27, %r25;
	shr.u32 	%r29, %r28, 2;
	sub.s32 	%r30, %r24, %r29;
	cvt.rn.f32.s32 	%f12, %r30;
	add.f32 	%f13, %f24, %f12;
	add.s32 	%r31, %r67, -9;
	mad.lo.s32 	%r32, %r31, %r67, %r31;
	mul.hi.u32 	%r33, %r31, 613566757;
	sub.s32 	%r34, %r31, %r33;
	shr.u32 	%r35, %r34, 1;
	add.s32 	%r36, %r35, %r33;
	shr.u32 	%r37, %r36, 2;
	sub.s32 	%r38, %r32, %r37;
	cvt.rn.f32.s32 	%f14, %r38;
	add.f32 	%f15, %f13, %f14;
	add.s32 	%r39, %r67, -8;
	add.s32 	%r40, %r67, 2;
	mul.lo.s32 	%r41, %r40, %r39;
	mul.hi.u32 	%r42, %r39, 613566757;
	sub.s32 	%r43, %r39, %r42;
	shr.u32 	%r44, %r43, 1;
	add.s32 	%r45, %r44, %r42;
	shr.u32 	%r46, %r45, 2;
	sub.s32 	%r47, %r41, %r46;
	cvt.rn.f32.s32 	%f16, %r47;
	add.f32 	%f17, %f15, %f16;
	add.s32 	%r48, %r67, -7;
	mul.lo.s32 	%r49, %r23, %r48;
	mul.hi.u32 	%r50, %r48, 613566757;
	sub.s32 	%r51, %r48, %r50;
	shr.u32 	%r52, %r51, 1;
	add.s32 	%r53, %r52, %r50;
	shr.u32 	%r54, %r53, 2;
	sub.s32 	%r55, %r49, %r54;
	cvt.rn.f32.s32 	%f18, %r55;
	add.f32 	%f24, %f17, %f18;
	add.s32 	%r68, %r68, 4;
	add.s32 	%r67, %r67, 4;
	setp.ne.s32 	%p3, %r68, 0;
	@%p3 bra 	$L__BB1_3;
$L__BB1_4:
	setp.eq.s32 	%p4, %r3, 0;
	@%p4 bra 	$L__BB1_7;
	add.s32 	%r71, %r69, 10;
	neg.s32 	%r70, %r3;
$L__BB1_6:
	.pragma "nounroll";
	add.s32 	%r56, %r71, -10;
	mul.lo.s32 	%r57, %r71, %r56;
	mul.hi.u32 	%r58, %r56, 613566757;
	sub.s32 	%r59, %r56, %r58;
	shr.u32 	%r60, %r59, 1;
	add.s32 	%r61, %r60, %r58;
	shr.u32 	%r62, %r61, 2;
	sub.s32 	%r63, %r57, %r62;
	cvt.rn.f32.s32 	%f19, %r63;
	add.f32 	%f24, %f24, %f19;
	add.s32 	%r71, %r71, 1;
	add.s32 	%r70, %r70, 1;
	setp.ne.s32 	%p5, %r70, 0;
	@%p5 bra 	$L__BB1_6;
$L__BB1_7:
	cvta.to.global.u64 	%rd2, %rd1;
	mov.u32 	%r64, %tid.x;
	mov.u32 	%r65, %ctaid.x;
	mad.lo.s32 	%r66, %r65, %r1, %r64;
	mul.wide.s32 	%rd3, %r66, 4;
	add.s64 	%rd4, %rd2, %rd3;
	st.global.f32 	[%rd4], %f24;
	ret;

}
	// .globl	_Z4compIdEvPT_
.visible .entry _Z4compIdEvPT_(
	.param .u64 .ptr .align 1 _Z4compIdEvPT__param_0
)
{
	.reg .pred 	%p<6>;
	.reg .b32 	%r<72>;
	.reg .b64 	%rd<5>;
	.reg .b64 	%fd<25>;

	ld.param.u64 	%rd1, [_Z4compIdEvPT__param_0];
	mov.u32 	%r1, %ntid.x;
	shr.u32 	%r2, %r1, 2;
	setp.lt.u32 	%p1, %r1, 4;
	mov.f64 	%fd24, 0d0000000000000000;
	@%p1 bra 	$L__BB2_7;
	add.s32 	%r18, %r2, -1;
	and.b32  	%r3, %r2, 3;
	setp.lt.u32 	%p2, %r18, 3;
	mov.f64 	%fd24, 0d0000000000000000;
	mov.b32 	%r69, 0;
	@%p2 bra 	$L__BB2_4;
	and.b32  	%r69, %r2, 508;
	and.b32  	%r21, %r2, 1073741820;
	neg.s32 	%r68, %r21;
	mov.f64 	%fd24, 0d0000000000000000;
	mov.b32 	%r67, 10;
$L__BB2_3:
	add.s32 	%r22, %r67, -10;
	add.s32 	%r23, %r67, 3;
	mul.lo.s32 	%r24, %r67, %r22;
	mul.hi.u32 	%r25, %r22, 613566757;
	sub.s32 	%r26, %r22, %r25;
	shr.u32 	%r27, %r26, 1;
	add.s32 	%r28, %r27, %r25;
	shr.u32 	%r29, %r28, 2;
	sub.s32 	%r30, %r24, %r29;
	cvt.rn.f64.s32 	%fd12, %r30;
	add.f64 	%fd13, %fd24, %fd12;
	add.s32 	%r31, %r67, -9;
	mad.lo.s32 	%r32, %r31, %r67, %r31;
	mul.hi.u32 	%r33, %r31, 613566757;
	sub.s32 	%r34, %r31, %r33;
	shr.u32 	%r35, %r34, 1;
	add.s32 	%r36, %r35, %r33;
	shr.u32 	%r37, %r36, 2;
	sub.s32 	%r38, %r32, %r37;
	cvt.rn.f64.s32 	%fd14, %r38;
	add.f64 	%fd15, %fd13, %fd14;
	add.s32 	%r39, %r67, -8;
	add.s32 	%r40, %r67, 2;
	mul.lo.s32 	%r41, %r40, %r39;
	mul.hi.u32 	%r42, %r39, 613566757;
	sub.s32 	%r43, %r39, %r42;
	shr.u32 	%r44, %r43, 1;
	add.s32 	%r45, %r44, %r42;
	shr.u32 	%r46, %r45, 2;
	sub.s32 	%r47, %r41, %r46;
	cvt.rn.f64.s32 	%fd16, %r47;
	add.f64 	%fd17, %fd15, %fd16;
	add.s32 	%r48, %r67, -7;
	mul.lo.s32 	%r49, %r23, %r48;
	mul.hi.u32 	%r50, %r48, 613566757;
	sub.s32 	%r51, %r48, %r50;
	shr.u32 	%r52, %r51, 1;
	add.s32 	%r53, %r52, %r50;
	shr.u32 	%r54, %r53, 2;
	sub.s32 	%r55, %r49, %r54;
	cvt.rn.f64.s32 	%fd18, %r55;
	add.f64 	%fd24, %fd17, %fd18;
	add.s32 	%r68, %r68, 4;
	add.s32 	%r67, %r67, 4;
	setp.ne.s32 	%p3, %r68, 0;
	@%p3 bra 	$L__BB2_3;
$L__BB2_4:
	setp.eq.s32 	%p4, %r3, 0;
	@%p4 bra 	$L__BB2_7;
	add.s32 	%r71, %r69, 10;
	neg.s32 	%r70, %r3;
$L__BB2_6:
	.pragma "nounroll";
	add.s32 	%r56, %r71, -10;
	mul.lo.s32 	%r57, %r71, %r56;
	mul.hi.u32 	%r58, %r56, 613566757;
	sub.s32 	%r59, %r56, %r58;
	shr.u32 	%r60, %r59, 1;
	add.s32 	%r61, %r60, %r58;
	shr.u32 	%r62, %r61, 2;
	sub.s32 	%r63, %r57, %r62;
	cvt.rn.f64.s32 	%fd19, %r63;
	add.f64 	%fd24, %fd24, %fd19;
	add.s32 	%r71, %r71, 1;
	add.s32 	%r70, %r70, 1;
	setp.ne.s32 	%p5, %r70, 0;
	@%p5 bra 	$L__BB2_6;
$L__BB2_7:
	cvta.to.global.u64 	%rd2, %rd1;
	mov.u32 	%r64, %tid.x;
	mov.u32 	%r65, %ctaid.x;
	mad.lo.s32 	%r66, %r65, %r1, %r64;
	mul.wide.s32 	%rd3, %r66, 8;
	add.s64 	%rd4, %rd2, %rd3;
	st.global.f64 	[%rd4], %fd24;
	ret;

}
	// .globl	_Z4gevvIiEvPT_S1_S1_
.visible .entry _Z4gevvIiEvPT_S1_S1_(
	.param .u64 .ptr .align 1 _Z4gevvIiEvPT_S1_S1__param_0,
	.param .u64 .ptr .align 1 _Z4gevvIiEvPT_S1_S1__param_1,
	.param .u64 .ptr .align 1 _Z4gevvIiEvPT_S1_S1__param_2
)
{
	.reg .b32 	%r<8>;
	.reg .b64 	%rd<11>;

	ld.param.u64 	%rd1, [_Z4gevvIiEvPT_S1_S1__param_0];
	ld.param.u64 	%rd2, [_Z4gevvIiEvPT_S1_S1__param_1];
	ld.param.u64 	%rd3, [_Z4gevvIiEvPT_S1_S1__param_2];
	cvta.to.global.u64 	%rd4, %rd1;
	cvta.to.global.u64 	%rd5, %rd3;
	cvta.to.global.u64 	%rd6, %rd2;
	mov.u32 	%r1, %ctaid.x;
	mov.u32 	%r2, %ntid.x;
	mov.u32 	%r3, %tid.x;
	mad.lo.s32 	%r4, %r1, %r2, %r3;
	mul.wide.s32 	%rd7, %r4, 4;
	add.s64 	%rd8, %rd6, %rd7;
	ld.global.u32 	%r5, [%rd8];
	add.s64 	%rd9, %rd5, %rd7;
	ld.global.u32 	%r6, [%rd9];
	add.s32 	%r7, %r6, %r5;
	add.s64 	%rd10, %rd4, %rd7;
	st.global.u32 	[%rd10], %r7;
	ret;

}
	// .globl	_Z4gevvIfEvPT_S1_S1_
.visible .entry _Z4gevvIfEvPT_S1_S1_(
	.param .u64 .ptr .align 1 _Z4gevvIfEvPT_S1_S1__param_0,
	.param .u64 .ptr .align 1 _Z4gevvIfEvPT_S1_S1__param_1,
	.param .u64 .ptr .align 1 _Z4gevvIfEvPT_S1_S1__param_2
)
{
	.reg .b32 	%r<5>;
	.reg .b32 	%f<4>;
	.reg .b64 	%rd<11>;

	ld.param.u64 	%rd1, [_Z4gevvIfEvPT_S1_S1__param_0];
	ld.param.u64 	%rd2, [_Z4gevvIfEvPT_S1_S1__param_1];
	ld.param.u64 	%rd3, [_Z4gevvIfEvPT_S1_S1__param_2];
	cvta.to.global.u64 	%rd4, %rd1;
	cvta.to.global.u64 	%rd5, %rd3;
	cvta.to.global.u64 	%rd6, %rd2;
	mov.u32 	%r1, %ctaid.x;
	mov.u32 	%r2, %ntid.x;
	mov.u32 	%r3, %tid.x;
	mad.lo.s32 	%r4, %r1, %r2, %r3;
	mul.wide.s32 	%rd7, %r4, 4;
	add.s64 	%rd8, %rd6, %rd7;
	ld.global.f32 	%f1, [%rd8];
	add.s64 	%rd9, %rd5, %rd7;
	ld.global.f32 	%f2, [%rd9];
	add.f32 	%f3, %f1, %f2;
	add.s64 	%rd10, %rd4, %rd7;
	st.global.f32 	[%rd10], %f3;
	ret;

}
	// .globl	_Z4gevvIdEvPT_S1_S1_
.visible .entry _Z4gevvIdEvPT_S1_S1_(
	.param .u64 .ptr .align 1 _Z4gevvIdEvPT_S1_S1__param_0,
	.param .u64 .ptr .align 1 _Z4gevvIdEvPT_S1_S1__param_1,
	.param .u64 .ptr .align 1 _Z4gevvIdEvPT_S1_S1__param_2
)
{
	.reg .b32 	%r<5>;
	.reg .b64 	%rd<11>;
	.reg .b64 	%fd<4>;

	ld.param.u64 	%rd1, [_Z4gevvIdEvPT_S1_S1__param_0];
	ld.param.u64 	%rd2, [_Z4gevvIdEvPT_S1_S1__param_1];
	ld.param.u64 	%rd3, [_Z4gevvIdEvPT_S1_S1__param_2];
	cvta.to.global.u64 	%rd4, %rd1;
	cvta.to.global.u64 	%rd5, %rd3;
	cvta.to.global.u64 	%rd6, %rd2;
	mov.u32 	%r1, %ctaid.x;
	mov.u32 	%r2, %ntid.x;
	mov.u32 	%r3, %tid.x;
	mad.lo.s32 	%r4, %r1, %r2, %r3;
	mul.wide.s32 	%rd7, %r4, 8;
	add.s64 	%rd8, %rd6, %rd7;
	ld.global.f64 	%fd1, [%rd8];
	add.s64 	%rd9, %rd5, %rd7;
	ld.global.f64 	%fd2, [%rd9];
	add.f64 	%fd3, %fd1, %fd2;
	add.s64 	%rd10, %rd4, %rd7;
	st.global.f64 	[%rd10], %fd3;
	ret;

}
	// .globl	_Z4irvvIiEvPT_S1_S1_Pi
.visible .entry _Z4irvvIiEvPT_S1_S1_Pi(
	.param .u64 .ptr .align 1 _Z4irvvIiEvPT_S1_S1_Pi_param_0,
	.param .u64 .ptr .align 1 _Z4irvvIiEvPT_S1_S1_Pi_param_1,
	.param .u64 .ptr .align 1 _Z4irvvIiEvPT_S1_S1_Pi_param_2,
	.param .u64 .ptr .align 1 _Z4irvvIiEvPT_S1_S1_Pi_param_3
)
{
	.reg .b32 	%r<9>;
	.reg .b64 	%rd<15>;

	ld.param.u64 	%rd1, [_Z4irvvIiEvPT_S1_S1_Pi_param_0];
	ld.param.u64 	%rd2, [_Z4irvvIiEvPT_S1_S1_Pi_param_1];
	ld.param.u64 	%rd3, [_Z4irvvIiEvPT_S1_S1_Pi_param_2];
	ld.param.u64 	%rd4, [_Z4irvvIiEvPT_S1_S1_Pi_param_3];
	cvta.to.global.u64 	%rd5, %rd1;
	cvta.to.global.u64 	%rd6, %rd3;
	cvta.to.global.u64 	%rd7, %rd2;
	cvta.to.global.u64 	%rd8, %rd4;
	mov.u32 	%r1, %ctaid.x;
	mov.u32 	%r2, %ntid.x;
	mov.u32 	%r3, %tid.x;
	mad.lo.s32 	%r4, %r1, %r2, %r3;
	mul.wide.s32 	%rd9, %r4, 4;
	add.s64 	%rd10, %rd8, %rd9;
	ld.global.u32 	%r5, [%rd10];
	mul.wide.s32 	%rd11, %r5, 4;
	add.s64 	%rd12, %rd7, %rd11;
	ld.global.u32 	%r6, [%rd12];
	add.s64 	%rd13, %rd6, %rd11;
	ld.global.u32 	%r7, [%rd13];
	add.s32 	%r8, %r7, %r6;
	add.s64 	%rd14, %rd5, %rd11;
	st.global.u32 	[%rd14], %r8;
	ret;

}
	// .globl	_Z4irvvIfEvPT_S1_S1_Pi
.visible .entry _Z4irvvIfEvPT_S1_S1_Pi(
	.param .u64 .ptr .align 1 _Z4irvvIfEvPT_S1_S1_Pi_param_0,
	.param .u64 .ptr .align 1 _Z4irvvIfEvPT_S1_S1_Pi_param_1,
	.param .u64 .ptr .align 1 _Z4irvvIfEvPT_S1_S1_Pi_param_2,
	.param .u64 .ptr .align 1 _Z4irvvIfEvPT_S1_S1_Pi_param_3
)
{
	.reg .b32 	%r<6>;
	.reg .b32 	%f<4>;
	.reg .b64 	%rd<15>;

	ld.param.u64 	%rd1, [_Z4irvvIfEvPT_S1_S1_Pi_param_0];
	ld.param.u64 	%rd2, [_Z4irvvIfEvPT_S1_S1_Pi_param_1];
	ld.param.u64 	%rd3, [_Z4irvvIfEvPT_S1_S1_Pi_param_2];
	ld.param.u64 	%rd4, [_Z4irvvIfEvPT_S1_S1_Pi_param_3];
	cvta.to.global.u64 	%rd5, %rd1;
	cvta.to.global.u64 	%rd6, %rd3;
	cvta.to.global.u64 	%rd7, %rd2;
	cvta.to.global.u64 	%rd8, %rd4;
	mov.u32 	%r1, %ctaid.x;
	mov.u32 	%r2, %ntid.x;
	mov.u32 	%r3, %tid.x;
	mad.lo.s32 	%r4, %r1, %r2, %r3;
	mul.wide.s32 	%rd9, %r4, 4;
	add.s64 	%rd10, %rd8, %rd9;
	ld.global.u32 	%r5, [%rd10];
	mul.wide.s32 	%rd11, %r5, 4;
	add.s64 	%rd12, %rd7, %rd11;
	ld.global.f32 	%f1, [%rd12];
	add.s64 	%rd13, %rd6, %rd11;
	ld.global.f32 	%f2, [%rd13];
	add.f32 	%f3, %f1, %f2;
	add.s64 	%rd14, %rd5, %rd11;
	st.global.f32 	[%rd14], %f3;
	ret;

}
	// .globl	_Z4irvvIdEvPT_S1_S1_Pi
.visible .entry _Z4irvvIdEvPT_S1_S1_Pi(
	.param .u64 .ptr .align 1 _Z4irvvIdEvPT_S1_S1_Pi_param_0,
	.param .u64 .ptr .align 1 _Z4irvvIdEvPT_S1_S1_Pi_param_1,
	.param .u64 .ptr .align 1 _Z4irvvIdEvPT_S1_S1_Pi_param_2,
	.param .u64 .ptr .align 1 _Z4irvvIdEvPT_S1_S1_Pi_param_3
)
{
	.reg .b32 	%r<6>;
	.reg .b64 	%rd<15>;
	.reg .b64 	%fd<4>;

	ld.param.u64 	%rd1, [_Z4irvvIdEvPT_S1_S1_Pi_param_0];
	ld.param.u64 	%rd2, [_Z4irvvIdEvPT_S1_S1_Pi_param_1];
	ld.param.u64 	%rd3, [_Z4irvvIdEvPT_S1_S1_Pi_param_2];
	ld.param.u64 	%rd4, [_Z4irvvIdEvPT_S1_S1_Pi_param_3];
	cvta.to.global.u64 	%rd5, %rd1;
	cvta.to.global.u64 	%rd6, %rd3;
	cvta.to.global.u64 	%rd7, %rd2;
	cvta.to.global.u64 	%rd8, %rd4;
	mov.u32 	%r1, %ctaid.x;
	mov.u32 	%r2, %ntid.x;
	mov.u32 	%r3, %tid.x;
	mad.lo.s32 	%r4, %r1, %r2, %r3;
	mul.wide.s32 	%rd9, %r4, 4;
	add.s64 	%rd10, %rd8, %rd9;
	ld.global.u32 	%r5, [%rd10];
	mul.wide.s32 	%rd11, %r5, 8;
	add.s64 	%rd12, %rd7, %rd11;
	ld.global.f64 	%fd1, [%rd12];
	add.s64 	%rd13, %rd6, %rd11;
	ld.global.f64 	%fd2, [%rd13];
	add.f64 	%fd3, %fd1, %fd2;
	add.s64 	%rd14, %rd5, %rd11;
	st.global.f64 	[%rd14], %fd3;
	ret;

}
	// .globl	_Z4gemvIiEvPT_S1_S1_i
.visible .entry _Z4gemvIiEvPT_S1_S1_i(
	.param .u64 .ptr .align 1 _Z4gemvIiEvPT_S1_S1_i_param_0,
	.param .u64 .ptr .align 1 _Z4gemvIiEvPT_S1_S1_i_param_1,
	.param .u64 .ptr .align 1 _Z4gemvIiEvPT_S1_S1_i_param_2,
	.param .u32 _Z4gemvIiEvPT_S1_S1_i_param_3
)
{
	.reg .pred 	%p<10>;
	.reg .b32 	%r<135>;
	.reg .b64 	%rd<31>;

	ld.param.u64 	%rd11, [_Z4gemvIiEvPT_S1_S1_i_param_0];
	ld.param.u64 	%rd12, [_Z4gemvIiEvPT_S1_S1_i_param_1];
	ld.param.u64 	%rd13, [_Z4gemvIiEvPT_S1_S1_i_param_2];
	ld.param.u32 	%r32, [_Z4gemvIiEvPT_S1_S1_i_param_3];
	cvta.to.global.u64 	%rd1, %rd13;
	cvta.to.global.u64 	%rd2, %rd12;
	setp.lt.s32 	%p1, %r32, 1;
	@%p1 bra 	$L__BB9_13;
	mov.u32 	%r34, %tid.x;
	mov.u32 	%r35, %ntid.x;
	mov.u32 	%r36, %ctaid.x;
	mad.lo.s32 	%r37, %r36, %r35, %r34;
	cvta.to.global.u64 	%rd14, %rd11;
	mul.lo.s32 	%r1, %r32, %r37;
	mul.wide.s32 	%rd15, %r37, 4;
	add.s64 	%rd3, %rd14, %rd15;
	ld.global.u32 	%r126, [%rd3];
	and.b32  	%r3, %r32, 15;
	setp.lt.u32 	%p2, %r32, 16;
	mov.b32 	%r129, 0;
	@%p2 bra 	$L__BB9_4;
	and.b32  	%r129, %r32, 2147483632;
	neg.s32 	%r124, %r129;
	add.s64 	%rd4, %rd2, 32;
	add.s64 	%rd29, %rd1, 32;
	mov.u32 	%r123, %r1;
$L__BB9_3:
	.pragma "nounroll";
	mul.wide.s32 	%rd16, %r123, 4;
	add.s64 	%rd17, %rd4, %rd16;
	ld.global.u32 	%r38, [%rd17+-32];
	ld.global.u32 	%r39, [%rd29+-32];
	mad.lo.s32 	%r40, %r39, %r38, %r126;
	st.global.u32 	[%rd3], %r40;
	ld.global.u32 	%r41, [%rd17+-28];
	ld.global.u32 	%r42, [%rd29+-28];
	mad.lo.s32 	%r43, %r42, %r41, %r40;
	st.global.u32 	[%rd3], %r43;
	ld.global.u32 	%r44, [%rd17+-24];
	ld.global.u32 	%r45, [%rd29+-24];
	mad.lo.s32 	%r46, %r45, %r44, %r43;
	st.global.u32 	[%rd3], %r46;
	ld.global.u32 	%r47, [%rd17+-20];
	ld.global.u32 	%r48, [%rd29+-20];
	mad.lo.s32 	%r49, %r48, %r47, %r46;
	st.global.u32 	[%rd3], %r49;
	ld.global.u32 	%r50, [%rd17+-16];
	ld.global.u32 	%r51, [%rd29+-16];
	mad.lo.s32 	%r52, %r51, %r50, %r49;
	st.global.u32 	[%rd3], %r52;
	ld.global.u32 	%r53, [%rd17+-12];
	ld.global.u32 	%r54, [%rd29+-12];
	mad.lo.s32 	%r55, %r54, %r53, %r52;
	st.global.u32 	[%rd3], %r55;
	ld.global.u32 	%r56, [%rd17+-8];
	ld.global.u32 	%r57, [%rd29+-8];
	mad.lo.s32 	%r58, %r57, %r56, %r55;
	st.global.u32 	[%rd3], %r58;
	ld.global.u32 	%r59, [%rd17+-4];
	ld.global.u32 	%r60, [%rd29+-4];
	mad.lo.s32 	%r61, %r60, %r59, %r58;
	st.global.u32 	[%rd3], %r61;
	ld.global.u32 	%r62, [%rd17];
	ld.global.u32 	%r63, [%rd29];
	mad.lo.s32 	%r64, %r63, %r62, %r61;
	st.global.u32 	[%rd3], %r64;
	ld.global.u32 	%r65, [%rd17+4];
	ld.global.u32 	%r66, [%rd29+4];
	mad.lo.s32 	%r67, %r66, %r65, %r64;
	st.global.u32 	[%rd3], %r67;
	ld.global.u32 	%r68, [%rd17+8];
	ld.global.u32 	%r69, [%rd29+8];
	mad.lo.s32 	%r70, %r69, %r68, %r67;
	st.global.u32 	[%rd3], %r70;
	ld.global.u32 	%r71, [%rd17+12];
	ld.global.u32 	%r72, [%rd29+12];
	mad.lo.s32 	%r73, %r72, %r71, %r70;
	st.global.u32 	[%rd3], %r73;
	ld.global.u32 	%r74, [%rd17+16];
	ld.global.u32 	%r75, [%rd29+16];
	mad.lo.s32 	%r76, %r75, %r74, %r73;
	st.global.u32 	[%rd3], %r76;
	ld.global.u32 	%r77, [%rd17+20];
	ld.global.u32 	%r78, [%rd29+20];
	mad.lo.s32 	%r79, %r78, %r77, %r76;
	st.global.u32 	[%rd3], %r79;
	ld.global.u32 	%r80, [%rd17+24];
	ld.global.u32 	%r81, [%rd29+24];
	mad.lo.s32 	%r82, %r81, %r80, %r79;
	st.global.u32 	[%rd3], %r82;
	ld.global.u32 	%r83, [%rd17+28];
	ld.global.u32 	%r84, [%rd29+28];
	mad.lo.s32 	%r126, %r84, %r83, %r82;
	st.global.u32 	[%rd3], %r126;
	add.s32 	%r124, %r124, 16;
	add.s32 	%r123, %r123, 16;
	add.s64 	%rd29, %rd29, 64;
	setp.ne.s32 	%p3, %r124, 0;
	@%p3 bra 	$L__BB9_3;
$L__BB9_4:
	setp.eq.s32 	%p4, %r3, 0;
	@%p4 bra 	$L__BB9_13;
	and.b32  	%r14, %r32, 7;
	setp.lt.u32 	%p5, %r3, 8;
	@%p5 bra 	$L__BB9_7;
	add.s32 	%r85, %r129, %r1;
	mul.wide.s32 	%rd18, %r85, 4;
	add.s64 	%rd19, %rd2, %rd18;
	ld.global.u32 	%r86, [%rd19];
	mul.wide.u32 	%rd20, %r129, 4;
	add.s64 	%rd21, %rd1, %rd20;
	ld.global.u32 	%r87, [%rd21];
	mad.lo.s32 	%r88, %r87, %r86, %r126;
	st.global.u32 	[%rd3], %r88;
	ld.global.u32 	%r89, [%rd19+4];
	ld.global.u32 	%r90, [%rd21+4];
	mad.lo.s32 	%r91, %r90, %r89, %r88;
	st.global.u32 	[%rd3], %r91;
	ld.global.u32 	%r92, [%rd19+8];
	ld.global.u32 	%r93, [%rd21+8];
	mad.lo.s32 	%r94, %r93, %r92, %r91;
	st.global.u32 	[%rd3], %r94;
	ld.global.u32 	%r95, [%rd19+12];
	ld.global.u32 	%r96, [%rd21+12];
	mad.lo.s32 	%r97, %r96, %r95, %r94;
	st.global.u32 	[%rd3], %r97;
	ld.global.u32 	%r98, [%rd19+16];
	ld.global.u32 	%r99, [%rd21+16];
	mad.lo.s32 	%r100, %r99, %r98, %r97;
	st.global.u32 	[%rd3], %r100;
	ld.global.u32 	%r101, [%rd19+20];
	ld.global.u32 	%r102, [%rd21+20];
	mad.lo.s32 	%r103, %r102, %r101, %r100;
	st.global.u32 	[%rd3], %r103;
	ld.global.u32 	%r104, [%rd19+24];
	ld.global.u32 	%r105, [%rd21+24];
	mad.lo.s32 	%r106, %r105, %r104, %r103;
	st.global.u32 	[%rd3], %r106;
	ld.global.u32 	%r107, [%rd19+28];
	ld.global.u32 	%r108, [%rd21+28];
	mad.lo.s32 	%r126, %r108, %r107, %r106;
	st.global.u32 	[%rd3], %r126;
	add.s32 	%r129, %r129, 8;
$L__BB9_7:
	setp.eq.s32 	%p6, %r14, 0;
	@%p6 bra 	$L__BB9_13;
	and.b32  	%r19, %r32, 3;
	setp.lt.u32 	%p7, %r14, 4;
	@%p7 bra 	$L__BB9_10;
	add.s32 	%r109, %r129, %r1;
	mul.wide.s32 	%rd22, %r109, 4;
	add.s64 	%rd23, %rd2, %rd22;
	ld.global.u32 	%r110, [%rd23];
	mul.wide.u32 	%rd24, %r129, 4;
	add.s64 	%rd25, %rd1, %rd24;
	ld.global.u32 	%r111, [%rd25];
	mad.lo.s32 	%r112, %r111, %r110, %r126;
	st.global.u32 	[%rd3], %r112;
	ld.global.u32 	%r113, [%rd23+4];
	ld.global.u32 	%r114, [%rd25+4];
	mad.lo.s32 	%r115, %r114, %r113, %r112;
	st.global.u32 	[%rd3], %r115;
	ld.global.u32 	%r116, [%rd23+8];
	ld.global.u32 	%r117, [%rd25+8];
	mad.lo.s32 	%r118, %r117, %r116, %r115;
	st.global.u32 	[%rd3], %r118;
	ld.global.u32 	%r119, [%rd23+12];
	ld.global.u32 	%r120, [%rd25+12];
	mad.lo.s32 	%r126, %r120, %r119, %r118;
	st.global.u32 	[%rd3], %r126;
	add.s32 	%r129, %r129, 4;
$L__BB9_10:
	setp.eq.s32 	%p8, %r19, 0;
	@%p8 bra 	$L__BB9_13;
	mul.wide.u32 	%rd26, %r129, 4;
	add.s64 	%rd30, %rd1, %rd26;
	add.s32 	%r133, %r129, %r1;
	neg.s32 	%r132, %r19;
$L__BB9_12:
	.pragma "nounroll";
	mul.wide.s32 	%rd27, %r133, 4;
	add.s64 	%rd28, %rd2, %rd27;
	ld.global.u32 	%r121, [%rd28];
	ld.global.u32 	%r122, [%rd30];
	mad.lo.s32 	%r126, %r122, %r121, %r126;
	st.global.u32 	[%rd3], %r126;
	add.s64 	%rd30, %rd30, 4;
	add.s32 	%r133, %r133, 1;
	add.s32 	%r132, %r132, 1;
	setp.ne.s32 	%p9, %r132, 0;
	@%p9 bra 	$L__BB9_12;
$L__BB9_13:
	ret;

}
	// .globl	_Z4gemvIfEvPT_S1_S1_i
.visible .entry _Z4gemvIfEvPT_S1_S1_i(
	.param .u64 .ptr .align 1 _Z4gemvIfEvPT_S1_S1_i_param_0,
	.param .u64 .ptr .align 1 _Z4gemvIfEvPT_S1_S1_i_param_1,
	.param .u64 .ptr .align 1 _Z4gemvIfEvPT_S1_S1_i_param_2,
	.param .u32 _Z4gemvIfEvPT_S1_S1_i_param_3
)
{
	.reg .pred 	%p<10>;
	.reg .b32 	%r<37>;
	.reg .b32 	%f<99>;
	.reg .b64 	%rd<31>;

	ld.param.u64 	%rd11, [_Z4gemvIfEvPT_S1_S1_i_param_0];
	ld.param.u64 	%rd12, [_Z4gemvIfEvPT_S1_S1_i_param_1];
	ld.param.u64 	%rd13, [_Z4gemvIfEvPT_S1_S1_i_param_2];
	ld.param.u32 	%r22, [_Z4gemvIfEvPT_S1_S1_i_param_3];
	cvta.to.global.u64 	%rd1, %rd13;
	cvta.to.global.u64 	%rd2, %rd12;
	setp.lt.s32 	%p1, %r22, 1;
	@%p1 bra 	$L__BB10_13;
	mov.u32 	%r24, %tid.x;
	mov.u32 	%r25, %ntid.x;
	mov.u32 	%r26, %ctaid.x;
	mad.lo.s32 	%r27, %r26, %r25, %r24;
	cvta.to.global.u64 	%rd14, %rd11;
	mul.lo.s32 	%r1, %r22, %r27;
	mul.wide.s32 	%rd15, %r27, 4;
	add.s64 	%rd3, %rd14, %rd15;
	ld.global.f32 	%f95, [%rd3];
	and.b32  	%r2, %r22, 15;
	setp.lt.u32 	%p2, %r22, 16;
	mov.b32 	%r33, 0;
	@%p2 bra 	$L__BB10_4;
	and.b32  	%r33, %r22, 2147483632;
	neg.s32 	%r31, %r33;
	add.s64 	%rd4, %rd2, 32;
	add.s64 	%rd29, %rd1, 32;
	mov.u32 	%r30, %r1;
$L__BB10_3:
	.pragma "nounroll";
	mul.wide.s32 	%rd16, %r30, 4;
	add.s64 	%rd17, %rd4, %rd16;
	ld.global.f32 	%f11, [%rd17+-32];
	ld.global.f32 	%f12, [%rd29+-32];
	fma.rn.f32 	%f13, %f11, %f12, %f95;
	st.global.f32 	[%rd3], %f13;
	ld.global.f32 	%f14, [%rd17+-28];
	ld.global.f32 	%f15, [%rd29+-28];
	fma.rn.f32 	%f16, %f14, %f15, %f13;
	st.global.f32 	[%rd3], %f16;
	ld.global.f32 	%f17, [%rd17+-24];
	ld.global.f32 	%f18, [%rd29+-24];
	fma.rn.f32 	%f19, %f17, %f18, %f16;
	st.global.f32 	[%rd3], %f19;
	ld.global.f32 	%f20, [%rd17+-20];
	ld.global.f32 	%f21, [%rd29+-20];
	fma.rn.f32 	%f22, %f20, %f21, %f19;
	st.global.f32 	[%rd3], %f22;
	ld.global.f32 	%f23, [%rd17+-16];
	ld.global.f32 	%f24, [%rd29+-16];
	fma.rn.f32 	%f25, %f23, %f24, %f22;
	st.global.f32 	[%rd3], %f25;
	ld.global.f32 	%f26, [%rd17+-12];
	ld.global.f32 	%f27, [%rd29+-12];
	fma.rn.f32 	%f28, %f26, %f27, %f25;
	st.global.f32 	[%rd3], %f28;
	ld.global.f32 	%f29, [%rd17+-8];
	ld.global.f32 	%f30, [%rd29+-8];
	fma.rn.f32 	%f31, %f29, %f30, %f28;
	st.global.f32 	[%rd3], %f31;
	ld.global.f32 	%f32, [%rd17+-4];
	ld.global.f32 	%f33, [%rd29+-4];
	fma.rn.f32 	%f34, %f32, %f33, %f31;
	st.global.f32 	[%rd3], %f34;
	ld.global.f32 	%f35, [%rd17];
	ld.global.f32 	%f36, [%rd29];
	fma.rn.f32 	%f37, %f35, %f36, %f34;
	st.global.f32 	[%rd3], %f37;
	ld.global.f32 	%f38, [%rd17+4];
	ld.global.f32 	%f39, [%rd29+4];
	fma.rn.f32 	%f40, %f38, %f39, %f37;
	st.global.f32 	[%rd3], %f40;
	ld.global.f32 	%f41, [%rd17+8];
	ld.global.f32 	%f42, [%rd29+8];
	fma.rn.f32 	%f43, %f41, %f42, %f40;
	st.global.f32 	[%rd3], %f43;
	ld.global.f32 	%f44, [%rd17+12];
	ld.global.f32 	%f45, [%rd29+12];
	fma.rn.f32 	%f46, %f44, %f45, %f43;
	st.global.f32 	[%rd3], %f46;
	ld.global.f32 	%f47, [%rd17+16];
	ld.global.f32 	%f48, [%rd29+16];
	fma.rn.f32 	%f49, %f47, %f48, %f46;
	st.global.f32 	[%rd3], %f49;
	ld.global.f32 	%f50, [%rd17+20];
	ld.global.f32 	%f51, [%rd29+20];
	fma.rn.f32 	%f52, %f50, %f51, %f49;
	st.global.f32 	[%rd3], %f52;
	ld.global.f32 	%f53, [%rd17+24];
	ld.global.f32 	%f54, [%rd29+24];
	fma.rn.f32 	%f55, %f53, %f54, %f52;
	st.global.f32 	[%rd3], %f55;
	ld.global.f32 	%f56, [%rd17+28];
	ld.global.f32 	%f57, [%rd29+28];
	fma.rn.f32 	%f95, %f56, %f57, %f55;
	st.global.f32 	[%rd3], %f95;
	add.s32 	%r31, %r31, 16;
	add.s32 	%r30, %r30, 16;
	add.s64 	%rd29, %rd29, 64;
	setp.ne.s32 	%p3, %r31, 0;
	@%p3 bra 	$L__BB10_3;
$L__BB10_4:
	setp.eq.s32 	%p4, %r2, 0;
	@%p4 bra 	$L__BB10_13;
	and.b32  	%r10, %r22, 7;
	setp.lt.u32 	%p5, %r2, 8;
	@%p5 bra 	$L__BB10_7;
	add.s32 	%r28, %r33, %r1;
	mul.wide.s32 	%rd18, %r28, 4;
	add.s64 	%rd19, %rd2, %rd18;
	ld.global.f32 	%f58, [%rd19];
	mul.wide.u32 	%rd20, %r33, 4;
	add.s64 	%rd21, %rd1, %rd20;
	ld.global.f32 	%f59, [%rd21];
	fma.rn.f32 	%f60, %f58, %f59, %f95;
	st.global.f32 	[%rd3], %f60;
	ld.global.f32 	%f61, [%rd19+4];
	ld.global.f32 	%f62, [%rd21+4];
	fma.rn.f32 	%f63, %f61, %f62, %f60;
	st.global.f32 	[%rd3], %f63;
	ld.global.f32 	%f64, [%rd19+8];
	ld.global.f32 	%f65, [%rd21+8];
	fma.rn.f32 	%f66, %f64, %f65, %f63;
	st.global.f32 	[%rd3], %f66;
	ld.global.f32 	%f67, [%rd19+12];
	ld.global.f32 	%f68, [%rd21+12];
	fma.rn.f32 	%f69, %f67, %f68, %f66;
	st.global.f32 	[%rd3], %f69;
	ld.global.f32 	%f70, [%rd19+16];
	ld.global.f32 	%f71, [%rd21+16];
	fma.rn.f32 	%f72, %f70, %f71, %f69;
	st.global.f32 	[%rd3], %f72;
	ld.global.f32 	%f73, [%rd19+20];
	ld.global.f32 	%f74, [%rd21+20];
	fma.rn.f32 	%f75, %f73, %f74, %f72;
	st.global.f32 	[%rd3], %f75;
	ld.global.f32 	%f76, [%rd19+24];
	ld.global.f32 	%f77, [%rd21+24];
	fma.rn.f32 	%f78, %f76, %f77, %f75;
	st.global.f32 	[%rd3], %f78;
	ld.global.f32 	%f79, [%rd19+28];
	ld.global.f32 	%f80, [%rd21+28];
	fma.rn.f32 	%f95, %f79, %f80, %f78;
	st.global.f32 	[%rd3], %f95;
	add.s32 	%r33, %r33, 8;
$L__BB10_7:
	setp.eq.s32 	%p6, %r10, 0;
	@%p6 bra 	$L__BB10_13;
	and.b32  	%r13, %r22, 3;
	setp.lt.u32 	%p7, %r10, 4;
	@%p7 bra 	$L__BB10_10;
	add.s32 	%r29, %r33, %r1;
	mul.wide.s32 	%rd22, %r29, 4;
	add.s64 	%rd23, %rd2, %rd22;
	ld.global.f32 	%f81, [%rd23];
	mul.wide.u32 	%rd24, %r33, 4;
	add.s64 	%rd25, %rd1, %rd24;
	ld.global.f32 	%f82, [%rd25];
	fma.rn.f32 	%f83, %f81, %f82, %f95;
	st.global.f32 	[%rd3], %f83;
	ld.global.f32 	%f84, [%rd23+4];
	ld.global.f32 	%f85, [%rd25+4];
	fma.rn.f32 	%f86, %f84, %f85, %f83;
	st.global.f32 	[%rd3], %f86;
	ld.global.f32 	%f87, [%rd23+8];
	ld.global.f32 	%f88, [%rd25+8];
	fma.rn.f32 	%f89, %f87, %f88, %f86;
	st.global.f32 	[%rd3], %f89;
	ld.global.f32 	%f90, [%rd23+12];
	ld.global.f32 	%f91, [%rd25+12];
	fma.rn.f32 	%f95, %f90, %f91, %f89;
	st.global.f32 	[%rd3], %f95;
	add.s32 	%r33, %r33, 4;
$L__BB10_10:
	setp.eq.s32 	%p8, %r13, 0;
	@%p8 bra 	$L__BB10_13;
	mul.wide.u32 	%rd26, %r33, 4;
	add.s64 	%rd30, %rd1, %rd26;
	add.s32 	%r36, %r33, %r1;
	neg.s32 	%r35, %r13;
$L__BB10_12:
	.pragma "nounroll";
	mul.wide.s32 	%rd27, %r36, 4;
	add.s64 	%rd28, %rd2, %rd27;
	ld.global.f32 	%f92, [%rd28];
	ld.global.f32 	%f93, [%rd30];
	fma.rn.f32 	%f95, %f92, %f93, %f95;
	st.global.f32 	[%rd3], %f95;
	add.s64 	%rd30, %rd30, 4;
	add.s32 	%r36, %r36, 1;
	add.s32 	%r35, %r35, 1;
	setp.ne.s32 	%p9, %r35, 0;
	@%p9 bra 	$L__BB10_12;
$L__BB10_13:
	ret;

}
	// .globl	_Z4gemvIdEvPT_S1_S1_i
.visible .entry _Z4gemvIdEvPT_S1_S1_i(
	.param .u64 .ptr .align 1 _Z4gemvIdEvPT_S1_S1_i_param_0,
	.param .u64 .ptr .align 1 _Z4gemvIdEvPT_S1_S1_i_param_1,
	.param .u64 .ptr .align 1 _Z4gemvIdEvPT_S1_S1_i_param_2,
	.param .u32 _Z4gemvIdEvPT_S1_S1_i_param_3
)
{
	.reg .pred 	%p<10>;
	.reg .b32 	%r<37>;
	.reg .b64 	%rd<31>;
	.reg .b64 	%fd<99>;

	ld.param.u64 	%rd11, [_Z4gemvIdEvPT_S1_S1_i_param_0];
	ld.param.u64 	%rd12, [_Z4gemvIdEvPT_S1_S1_i_param_1];
	ld.param.u64 	%rd13, [_Z4gemvIdEvPT_S1_S1_i_param_2];
	ld.param.u32 	%r22, [_Z4gemvIdEvPT_S1_S1_i_param_3];
	cvta.to.global.u64 	%rd1, %rd13;
	cvta.to.global.u64 	%rd2, %rd12;
	setp.lt.s32 	%p1, %r22, 1;
	@%p1 bra 	$L__BB11_13;
	mov.u32 	%r24, %tid.x;
	mov.u32 	%r25, %ntid.x;
	mov.u32 	%r26, %ctaid.x;
	mad.lo.s32 	%r27, %r26, %r25, %r24;
	cvta.to.global.u64 	%rd14, %rd11;
	mul.lo.s32 	%r1, %r22, %r27;
	mul.wide.s32 	%rd15, %r27, 8;
	add.s64 	%rd3, %rd14, %rd15;
	ld.global.f64 	%fd95, [%rd3];
	and.b32  	%r2, %r22, 15;
	setp.lt.u32 	%p2, %r22, 16;
	mov.b32 	%r33, 0;
	@%p2 bra 	$L__BB11_4;
	and.b32  	%r33, %r22, 2147483632;
	neg.s32 	%r31, %r33;
	add.s64 	%rd4, %rd2, 64;
	add.s64 	%rd29, %rd1, 64;
	mov.u32 	%r30, %r1;
$L__BB11_3:
	.pragma "nounroll";
	mul.wide.s32 	%rd16, %r30, 8;
	add.s64 	%rd17, %rd4, %rd16;
	ld.global.f64 	%fd11, [%rd17+-64];
	ld.global.f64 	%fd12, [%rd29+-64];
	fma.rn.f64 	%fd13, %fd11, %fd12, %fd95;
	st.global.f64 	[%rd3], %fd13;
	ld.global.f64 	%fd14, [%rd17+-56];
	ld.global.f64 	%fd15, [%rd29+-56];
	fma.rn.f64 	%fd16, %fd14, %fd15, %fd13;
	st.global.f64 	[%rd3], %fd16;
	ld.global.f64 	%fd17, [%rd17+-48];
	ld.global.f64 	%fd18, [%rd29+-48];
	fma.rn.f64 	%fd19, %fd17, %fd18, %fd16;
	st.global.f64 	[%rd3], %fd19;
	ld.global.f64 	%fd20, [%rd17+-40];
	ld.global.f64 	%fd21, [%rd29+-40];
	fma.rn.f64 	%fd22, %fd20, %fd21, %fd19;
	st.global.f64 	[%rd3], %fd22;
	ld.global.f64 	%fd23, [%rd17+-32];
	ld.global.f64 	%fd24, [%rd29+-32];
	fma.rn.f64 	%fd25, %fd23, %fd24, %fd22;
	st.global.f64 	[%rd3], %fd25;
	ld.global.f64 	%fd26, [%rd17+-24];
	ld.global.f64 	%fd27, [%rd29+-24];
	fma.rn.f64 	%fd28, %fd26, %fd27, %fd25;
	st.global.f64 	[%rd3], %fd28;
	ld.global.f64 	%fd29, [%rd17+-16];
	ld.global.f64 	%fd30, [%rd29+-16];
	fma.rn.f64 	%fd31, %fd29, %fd30, %fd28;
	st.global.f64 	[%rd3], %fd31;
	ld.global.f64 	%fd32, [%rd17+-8];
	ld.global.f64 	%fd33, [%rd29+-8];
	fma.rn.f64 	%fd34, %fd32, %fd33, %fd31;
	st.global.f64 	[%rd3], %fd34;
	ld.global.f64 	%fd35, [%rd17];
	ld.global.f64 	%fd36, [%rd29];
	fma.rn.f64 	%fd37, %fd35, %fd36, %fd34;
	st.global.f64 	[%rd3], %fd37;
	ld.global.f64 	%fd38, [%rd17+8];
	ld.global.f64 	%fd39, [%rd29+8];
	fma.rn.f64 	%fd40, %fd38, %fd39, %fd37;
	st.global.f64 	[%rd3], %fd40;
	ld.global.f64 	%fd41, [%rd17+16];
	ld.global.f64 	%fd42, [%rd29+16];
	fma.rn.f64 	%fd43, %fd41, %fd42, %fd40;
	st.global.f64 	[%rd3], %fd43;
	ld.global.f64 	%fd44, [%rd17+24];
	ld.global.f64 	%fd45, [%rd29+24];
	fma.rn.f64 	%fd46, %fd44, %fd45, %fd43;
	st.global.f64 	[%rd3], %fd46;
	ld.global.f64 	%fd47, [%rd17+32];
	ld.global.f64 	%fd48, [%rd29+32];
	fma.rn.f64 	%fd49, %fd47, %fd48, %fd46;
	st.global.f64 	[%rd3], %fd49;
	ld.global.f64 	%fd50, [%rd17+40];
	ld.global.f64 	%fd51, [%rd29+40];
	fma.rn.f64 	%fd52, %fd50, %fd51, %fd49;
	st.global.f64 	[%rd3], %fd52;
	ld.global.f64 	%fd53, [%rd17+48];
	ld.global.f64 	%fd54, [%rd29+48];
	fma.rn.f64 	%fd55, %fd53, %fd54, %fd52;
	st.global.f64 	[%rd3], %fd55;
	ld.global.f64 	%fd56, [%rd17+56];
	ld.global.f64 	%fd57, [%rd29+56];
	fma.rn.f64 	%fd95, %fd56, %fd57, %fd55;
	st.global.f64 	[%rd3], %fd95;
	add.s32 	%r31, %r31, 16;
	add.s32 	%r30, %r30, 16;
	add.s64 	%rd29, %rd29, 128;
	setp.ne.s32 	%p3, %r31, 0;
	@%p3 bra 	$L__BB11_3;
$L__BB11_4:
	setp.eq.s32 	%p4, %r2, 0;
	@%p4 bra 	$L__BB11_13;
	and.b32  	%r10, %r22, 7;
	setp.lt.u32 	%p5, %r2, 8;
	@%p5 bra 	$L__BB11_7;
	add.s32 	%r28, %r33, %r1;
	mul.wide.s32 	%rd18, %r28, 8;
	add.s64 	%rd19, %rd2, %rd18;
	ld.global.f64 	%fd58, [%rd19];
	mul.wide.u32 	%rd20, %r33, 8;
	add.s64 	%rd21, %rd1, %rd20;
	ld.global.f64 	%fd59, [%rd21];
	fma.rn.f64 	%fd60, %fd58, %fd59, %fd95;
	st.global.f64 	[%rd3], %fd60;
	ld.global.f64 	%fd61, [%rd19+8];
	ld.global.f64 	%fd62, [%rd21+8];
	fma.rn.f64 	%fd63, %fd61, %fd62, %fd60;
	st.global.f64 	[%rd3], %fd63;
	ld.global.f64 	%fd64, [%rd19+16];
	ld.global.f64 	%fd65, [%rd21+16];
	fma.rn.f64 	%fd66, %fd64, %fd65, %fd63;
	st.global.f64 	[%rd3], %fd66;
	ld.global.f64 	%fd67, [%rd19+24];
	ld.global.f64 	%fd68, [%rd21+24];
	fma.rn.f64 	%fd69, %fd67, %fd68, %fd66;
	st.global.f64 	[%rd3], %fd69;
	ld.global.f64 	%fd70, [%rd19+32];
	ld.global.f64 	%fd71, [%rd21+32];
	fma.rn.f64 	%fd72, %fd70, %fd71, %fd69;
	st.global.f64 	[%rd3], %fd72;
	ld.global.f64 	%fd73, [%rd19+40];
	ld.global.f64 	%fd74, [%rd21+40];
	fma.rn.f64 	%fd75, %fd73, %fd74, %fd72;
	st.global.f64 	[%rd3], %fd75;
	ld.global.f64 	%fd76, [%rd19+48];
	ld.global.f64 	%fd77, [%rd21+48];
	fma.rn.f64 	%fd78, %fd76, %fd77, %fd75;
	st.global.f64 	[%rd3], %fd78;
	ld.global.f64 	%fd79, [%rd19+56];
	ld.global.f64 	%fd80, [%rd21+56];
	fma.rn.f64 	%fd95, %fd79, %fd80, %fd78;
	st.global.f64 	[%rd3], %fd95;
	add.s32 	%r33, %r33, 8;
$L__BB11_7:
	setp.eq.s32 	%p6, %r10, 0;
	@%p6 bra 	$L__BB11_13;
	and.b32  	%r13, %r22, 3;
	setp.lt.u32 	%p7, %r10, 4;
	@%p7 bra 	$L__BB11_10;
	add.s32 	%r29, %r33, %r1;
	mul.wide.s32 	%rd22, %r29, 8;
	add.s64 	%rd23, %rd2, %rd22;
	ld.global.f64 	%fd81, [%rd23];
	mul.wide.u32 	%rd24, %r33, 8;
	add.s64 	%rd25, %rd1, %rd24;
	ld.global.f64 	%fd82, [%rd25];
	fma.rn.f64 	%fd83, %fd81, %fd82, %fd95;
	st.global.f64 	[%rd3], %fd83;
	ld.global.f64 	%fd84, [%rd23+8];
	ld.global.f64 	%fd85, [%rd25+8];
	fma.rn.f64 	%fd86, %fd84, %fd85, %fd83;
	st.global.f64 	[%rd3], %fd86;
	ld.global.f64 	%fd87, [%rd23+16];
	ld.global.f64 	%fd88, [%rd25+16];
	fma.rn.f64 	%fd89, %fd87, %fd88, %fd86;
	st.global.f64 	[%rd3], %fd89;
	ld.global.f64 	%fd90, [%rd23+24];
	ld.global.f64 	%fd91, [%rd25+24];
	fma.rn.f64 	%fd95, %fd90, %fd91, %fd89;
	st.global.f64 	[%rd3], %fd95;
	add.s32 	%r33, %r33, 4;
$L__BB11_10:
	setp.eq.s32 	%p8, %r13, 0;
	@%p8 bra 	$L__BB11_13;
	mul.wide.u32 	%rd26, %r33, 8;
	add.s64 	%rd30, %rd1, %rd26;
	add.s32 	%r36, %r33, %r1;
	neg.s32 	%r35, %r13;
$L__BB11_12:
	.pragma "nounroll";
	mul.wide.s32 	%rd27, %r36, 8;
	add.s64 	%rd28, %rd2, %rd27;
	ld.global.f64 	%fd92, [%rd28];
	ld.global.f64 	%fd93, [%rd30];
	fma.rn.f64 	%fd95, %fd92, %fd93, %fd95;
	st.global.f64 	[%rd3], %fd95;
	add.s64 	%rd30, %rd30, 8;
	add.s32 	%r36, %r36, 1;
	add.s32 	%r35, %r35, 1;
	setp.ne.s32 	%p9, %r35, 0;
	@%p9 bra 	$L__BB11_12;
$L__BB11_13:
	ret;

}
	// .globl	_Z4gemmIiEvPT_S1_S1_i
.visible .entry _Z4gemmIiEvPT_S1_S1_i(
	.param .u64 .ptr .align 1 _Z4gemmIiEvPT_S1_S1_i_param_0,
	.param .u64 .ptr .align 1 _Z4gemmIiEvPT_S1_S1_i_param_1,
	.param .u64 .ptr .align 1 _Z4gemmIiEvPT_S1_S1_i_param_2,
	.param .u32 _Z4gemmIiEvPT_S1_S1_i_param_3
)
{
	.reg .pred 	%p<10>;
	.reg .b32 	%r<94>;
	.reg .b64 	%rd<66>;

	ld.param.u64 	%rd14, [_Z4gemmIiEvPT_S1_S1_i_param_0];
	ld.param.u64 	%rd15, [_Z4gemmIiEvPT_S1_S1_i_param_1];
	ld.param.u64 	%rd16, [_Z4gemmIiEvPT_S1_S1_i_param_2];
	ld.param.u32 	%r24, [_Z4gemmIiEvPT_S1_S1_i_param_3];
	cvta.to.global.u64 	%rd1, %rd16;
	cvta.to.global.u64 	%rd2, %rd15;
	mov.u32 	%r25, %ctaid.x;
	mov.u32 	%r26, %ntid.x;
	mov.u32 	%r27, %tid.x;
	mad.lo.s32 	%r1, %r25, %r26, %r27;
	setp.lt.s32 	%p1, %r24, 1;
	@%p1 bra 	$L__BB12_12;
	cvta.to.global.u64 	%rd17, %rd14;
	mov.u32 	%r29, %tid.y;
	mov.u32 	%r30, %ntid.y;
	mov.u32 	%r31, %ctaid.y;
	mad.lo.s32 	%r32, %r31, %r30, %r29;
	mul.lo.s32 	%r2, %r24, %r32;
	add.s32 	%r33, %r2, %r1;
	mul.wide.s32 	%rd18, %r33, 4;
	add.s64 	%rd3, %rd17, %rd18;
	ld.global.u32 	%r88, [%rd3];
	and.b32  	%r4, %r24, 7;
	setp.lt.u32 	%p2, %r24, 8;
	mov.b32 	%r91, 0;
	@%p2 bra 	$L__BB12_4;
	and.b32  	%r34, %r24, 2147483640;
	neg.s32 	%r86, %r34;
	mul.wide.u32 	%rd19, %r24, 4;
	add.s64 	%rd4, %rd1, %rd19;
	mul.wide.u32 	%rd20, %r24, 8;
	add.s64 	%rd5, %rd1, %rd20;
	mul.wide.u32 	%rd21, %r24, 12;
	add.s64 	%rd6, %rd1, %rd21;
	mul.wide.u32 	%rd22, %r24, 16;
	add.s64 	%rd7, %rd1, %rd22;
	mul.wide.u32 	%rd23, %r24, 20;
	add.s64 	%rd8, %rd1, %rd23;
	mul.wide.u32 	%rd24, %r24, 24;
	add.s64 	%rd9, %rd1, %rd24;
	mul.wide.u32 	%rd25, %r24, 28;
	add.s64 	%rd10, %rd1, %rd25;
	mul.wide.u32 	%rd26, %r2, 4;
	add.s64 	%rd27, %rd26, %rd2;
	add.s64 	%rd65, %rd27, 16;
	mov.u32 	%r85, %r1;
$L__BB12_3:
	.pragma "nounroll";
	and.b32  	%r91, %r24, 2147483640;
	mul.wide.s32 	%rd28, %r85, 4;
	add.s64 	%rd29, %rd4, %rd28;
	add.s64 	%rd30, %rd5, %rd28;
	add.s64 	%rd31, %rd6, %rd28;
	add.s64 	%rd32, %rd7, %rd28;
	add.s64 	%rd33, %rd8, %rd28;
	add.s64 	%rd34, %rd9, %rd28;
	add.s64 	%rd35, %rd10, %rd28;
	add.s64 	%rd36, %rd1, %rd28;
	ld.global.u32 	%r35, [%rd65+-16];
	ld.global.u32 	%r36, [%rd36];
	mad.lo.s32 	%r37, %r36, %r35, %r88;
	st.global.u32 	[%rd3], %r37;
	ld.global.u32 	%r38, [%rd65+-12];
	ld.global.u32 	%r39, [%rd29];
	mad.lo.s32 	%r40, %r39, %r38, %r37;
	st.global.u32 	[%rd3], %r40;
	ld.global.u32 	%r41, [%rd65+-8];
	ld.global.u32 	%r42, [%rd30];
	mad.lo.s32 	%r43, %r42, %r41, %r40;
	st.global.u32 	[%rd3], %r43;
	ld.global.u32 	%r44, [%rd65+-4];
	ld.global.u32 	%r45, [%rd31];
	mad.lo.s32 	%r46, %r45, %r44, %r43;
	st.global.u32 	[%rd3], %r46;
	ld.global.u32 	%r47, [%rd65];
	ld.global.u32 	%r48, [%rd32];
	mad.lo.s32 	%r49, %r48, %r47, %r46;
	st.global.u32 	[%rd3], %r49;
	ld.global.u32 	%r50, [%rd65+4];
	ld.global.u32 	%r51, [%rd33];
	mad.lo.s32 	%r52, %r51, %r50, %r49;
	st.global.u32 	[%rd3], %r52;
	ld.global.u32 	%r53, [%rd65+8];
	ld.global.u32 	%r54, [%rd34];
	mad.lo.s32 	%r55, %r54, %r53, %r52;
	st.global.u32 	[%rd3], %r55;
	ld.global.u32 	%r56, [%rd65+12];
	ld.global.u32 	%r57, [%rd35];
	mad.lo.s32 	%r88, %r57, %r56, %r55;
	st.global.u32 	[%rd3], %r88;
	add.s32 	%r86, %r86, 8;
	shl.b32 	%r58, %r24, 3;
	add.s32 	%r85, %r85, %r58;
	add.s64 	%rd65, %rd65, 32;
	setp.ne.s32 	%p3, %r86, 0;
	@%p3 bra 	$L__BB12_3;
$L__BB12_4:
	setp.eq.s32 	%p4, %r4, 0;
	@%p4 bra 	$L__BB12_12;
	and.b32  	%r15, %r24, 3;
	setp.lt.u32 	%p5, %r4, 4;
	@%p5 bra 	$L__BB12_7;
	add.s32 	%r59, %r91, %r2;
	mul.wide.u32 	%rd37, %r59, 4;
	add.s64 	%rd38, %rd2, %rd37;
	ld.global.u32 	%r60, [%rd38];
	mad.lo.s32 	%r61, %r91, %r24, %r1;
	mul.wide.s32 	%rd39, %r61, 4;
	add.s64 	%rd40, %rd1, %rd39;
	ld.global.u32 	%r62, [%rd40];
	mad.lo.s32 	%r63, %r62, %r60, %r88;
	st.global.u32 	[%rd3], %r63;
	cvt.u64.u32 	%rd41, %r2;
	cvt.u64.u32 	%rd42, %r91;
	add.s64 	%rd43, %rd42, %rd41;
	shl.b64 	%rd44, %rd43, 2;
	add.s64 	%rd45, %rd2, %rd44;
	ld.global.u32 	%r64, [%rd45+4];
	mul.wide.u32 	%rd46, %r24, 4;
	add.s64 	%rd47, %rd40, %rd46;
	ld.global.u32 	%r65, [%rd47];
	mad.lo.s32 	%r66, %r65, %r64, %r63;
	st.global.u32 	[%rd3], %r66;
	ld.global.u32 	%r67, [%rd45+8];
	add.s64 	%rd48, %rd47, %rd46;
	ld.global.u32 	%r68, [%rd48];
	mad.lo.s32 	%r69, %r68, %r67, %r66;
	st.global.u32 	[%rd3], %r69;
	ld.global.u32 	%r70, [%rd45+12];
	add.s64 	%rd49, %rd48, %rd46;
	ld.global.u32 	%r71, [%rd49];
	mad.lo.s32 	%r88, %r71, %r70, %r69;
	st.global.u32 	[%rd3], %r88;
	add.s32 	%r91, %r91, 4;
$L__BB12_7:
	setp.eq.s32 	%p6, %r15, 0;
	@%p6 bra 	$L__BB12_12;
	setp.eq.s32 	%p7, %r15, 1;
	@%p7 bra 	$L__BB12_10;
	add.s32 	%r72, %r91, %r2;
	mul.wide.u32 	%rd50, %r72, 4;
	add.s64 	%rd51, %rd2, %rd50;
	ld.global.u32 	%r73, [%rd51];
	mad.lo.s32 	%r74, %r91, %r24, %r1;
	mul.wide.s32 	%rd52, %r74, 4;
	add.s64 	%rd53, %rd1, %rd52;
	ld.global.u32 	%r75, [%rd53];
	mad.lo.s32 	%r76, %r75, %r73, %r88;
	st.global.u32 	[%rd3], %r76;
	cvt.u64.u32 	%rd54, %r2;
	cvt.u64.u32 	%rd55, %r91;
	add.s64 	%rd56, %rd55, %rd54;
	shl.b64 	%rd57, %rd56, 2;
	add.s64 	%rd58, %rd2, %rd57;
	ld.global.u32 	%r77, [%rd58+4];
	mul.wide.u32 	%rd59, %r24, 4;
	add.s64 	%rd60, %rd53, %rd59;
	ld.global.u32 	%r78, [%rd60];
	mad.lo.s32 	%r88, %r78, %r77, %r76;
	st.global.u32 	[%rd3], %r88;
	add.s32 	%r91, %r91, 2;
$L__BB12_10:
	and.b32  	%r79, %r24, 1;
	setp.eq.b32 	%p8, %r79, 1;
	not.pred 	%p9, %p8;
	@%p9 bra 	$L__BB12_12;
	add.s32 	%r80, %r91, %r2;
	mul.wide.u32 	%rd61, %r80, 4;
	add.s64 	%rd62, %rd2, %rd61;
	ld.global.u32 	%r81, [%rd62];
	mad.lo.s32 	%r82, %r91, %r24, %r1;
	mul.wide.s32 	%rd63, %r82, 4;
	add.s64 	%rd64, %rd1, %rd63;
	ld.global.u32 	%r83, [%rd64];
	mad.lo.s32 	%r84, %r83, %r81, %r88;
	st.global.u32 	[%rd3], %r84;
$L__BB12_12:
	ret;

}
	// .globl	_Z4gemmIfEvPT_S1_S1_i
.visible .entry _Z4gemmIfEvPT_S1_S1_i(
	.param .u64 .ptr .align 1 _Z4gemmIfEvPT_S1_S1_i_param_0,
	.param .u64 .ptr .align 1 _Z4gemmIfEvPT_S1_S1_i_param_1,
	.param .u64 .ptr .align 1 _Z4gemmIfEvPT_S1_S1_i_param_2,
	.param .u32 _Z4gemmIfEvPT_S1_S1_i_param_3
)
{
	.reg .pred 	%p<10>;
	.reg .b32 	%r<40>;
	.reg .b32 	%f<55>;
	.reg .b64 	%rd<66>;

	ld.param.u64 	%rd14, [_Z4gemmIfEvPT_S1_S1_i_param_0];
	ld.param.u64 	%rd15, [_Z4gemmIfEvPT_S1_S1_i_param_1];
	ld.param.u64 	%rd16, [_Z4gemmIfEvPT_S1_S1_i_param_2];
	ld.param.u32 	%r16, [_Z4gemmIfEvPT_S1_S1_i_param_3];
	cvta.to.global.u64 	%rd1, %rd16;
	cvta.to.global.u64 	%rd2, %rd15;
	mov.u32 	%r17, %ctaid.x;
	mov.u32 	%r18, %ntid.x;
	mov.u32 	%r19, %tid.x;
	mad.lo.s32 	%r1, %r17, %r18, %r19;
	setp.lt.s32 	%p1, %r16, 1;
	@%p1 bra 	$L__BB13_12;
	cvta.to.global.u64 	%rd17, %rd14;
	mov.u32 	%r21, %tid.y;
	mov.u32 	%r22, %ntid.y;
	mov.u32 	%r23, %ctaid.y;
	mad.lo.s32 	%r24, %r23, %r22, %r21;
	mul.lo.s32 	%r2, %r16, %r24;
	add.s32 	%r25, %r2, %r1;
	mul.wide.s32 	%rd18, %r25, 4;
	add.s64 	%rd3, %rd17, %rd18;
	ld.global.f32 	%f52, [%rd3];
	and.b32  	%r3, %r16, 7;
	setp.lt.u32 	%p2, %r16, 8;
	mov.b32 	%r38, 0;
	@%p2 bra 	$L__BB13_4;
	and.b32  	%r26, %r16, 2147483640;
	neg.s32 	%r36, %r26;
	mul.wide.u32 	%rd19, %r16, 4;
	add.s64 	%rd4, %rd1, %rd19;
	mul.wide.u32 	%rd20, %r16, 8;
	add.s64 	%rd5, %rd1, %rd20;
	mul.wide.u32 	%rd21, %r16, 12;
	add.s64 	%rd6, %rd1, %rd21;
	mul.wide.u32 	%rd22, %r16, 16;
	add.s64 	%rd7, %rd1, %rd22;
	mul.wide.u32 	%rd23, %r16, 20;
	add.s64 	%rd8, %rd1, %rd23;
	mul.wide.u32 	%rd24, %r16, 24;
	add.s64 	%rd9, %rd1, %rd24;
	mul.wide.u32 	%rd25, %r16, 28;
	add.s64 	%rd10, %rd1, %rd25;
	mul.wide.u32 	%rd26, %r2, 4;
	add.s64 	%rd27, %rd26, %rd2;
	add.s64 	%rd65, %rd27, 16;
	mov.u32 	%r35, %r1;
$L__BB13_3:
	.pragma "nounroll";
	and.b32  	%r38, %r16, 2147483640;
	mul.wide.s32 	%rd28, %r35, 4;
	add.s64 	%rd29, %rd4, %rd28;
	add.s64 	%rd30, %rd5, %rd28;
	add.s64 	%rd31, %rd6, %rd28;
	add.s64 	%rd32, %rd7, %rd28;
	add.s64 	%rd33, %rd8, %rd28;
	add.s64 	%rd34, %rd9, %rd28;
	add.s64 	%rd35, %rd10, %rd28;
	add.s64 	%rd36, %rd1, %rd28;
	ld.global.f32 	%f9, [%rd65+-16];
	ld.global.f32 	%f10, [%rd36];
	fma.rn.f32 	%f11, %f9, %f10, %f52;
	st.global.f32 	[%rd3], %f11;
	ld.global.f32 	%f12, [%rd65+-12];
	ld.global.f32 	%f13, [%rd29];
	fma.rn.f32 	%f14, %f12, %f13, %f11;
	st.global.f32 	[%rd3], %f14;
	ld.global.f32 	%f15, [%rd65+-8];
	ld.global.f32 	%f16, [%rd30];
	fma.rn.f32 	%f17, %f15, %f16, %f14;
	st.global.f32 	[%rd3], %f17;
	ld.global.f32 	%f18, [%rd65+-4];
	ld.global.f32 	%f19, [%rd31];
	fma.rn.f32 	%f20, %f18, %f19, %f17;
	st.global.f32 	[%rd3], %f20;
	ld.global.f32 	%f21, [%rd65];
	ld.global.f32 	%f22, [%rd32];
	fma.rn.f32 	%f23, %f21, %f22, %f20;
	st.global.f32 	[%rd3], %f23;
	ld.global.f32 	%f24, [%rd65+4];
	ld.global.f32 	%f25, [%rd33];
	fma.rn.f32 	%f26, %f24, %f25, %f23;
	st.global.f32 	[%rd3], %f26;
	ld.global.f32 	%f27, [%rd65+8];
	ld.global.f32 	%f28, [%rd34];
	fma.rn.f32 	%f29, %f27, %f28, %f26;
	st.global.f32 	[%rd3], %f29;
	ld.global.f32 	%f30, [%rd65+12];
	ld.global.f32 	%f31, [%rd35];
	fma.rn.f32 	%f52, %f30, %f31, %f29;
	st.global.f32 	[%rd3], %f52;
	add.s32 	%r36, %r36, 8;
	shl.b32 	%r27, %r16, 3;
	add.s32 	%r35, %r35, %r27;
	add.s64 	%rd65, %rd65, 32;
	setp.ne.s32 	%p3, %r36, 0;
	@%p3 bra 	$L__BB13_3;
$L__BB13_4:
	setp.eq.s32 	%p4, %r3, 0;
	@%p4 bra 	$L__BB13_12;
	and.b32  	%r11, %r16, 3;
	setp.lt.u32 	%p5, %r3, 4;
	@%p5 bra 	$L__BB13_7;
	add.s32 	%r28, %r38, %r2;
	mul.wide.u32 	%rd37, %r28, 4;
	add.s64 	%rd38, %rd2, %rd37;
	ld.global.f32 	%f32, [%rd38];
	mad.lo.s32 	%r29, %r38, %r16, %r1;
	mul.wide.s32 	%rd39, %r29, 4;
	add.s64 	%rd40, %rd1, %rd39;
	ld.global.f32 	%f33, [%rd40];
	fma.rn.f32 	%f34, %f32, %f33, %f52;
	st.global.f32 	[%rd3], %f34;
	cvt.u64.u32 	%rd41, %r2;
	cvt.u64.u32 	%rd42, %r38;
	add.s64 	%rd43, %rd42, %rd41;
	shl.b64 	%rd44, %rd43, 2;
	add.s64 	%rd45, %rd2, %rd44;
	ld.global.f32 	%f35, [%rd45+4];
	mul.wide.u32 	%rd46, %r16, 4;
	add.s64 	%rd47, %rd40, %rd46;
	ld.global.f32 	%f36, [%rd47];
	fma.rn.f32 	%f37, %f35, %f36, %f34;
	st.global.f32 	[%rd3], %f37;
	ld.global.f32 	%f38, [%rd45+8];
	add.s64 	%rd48, %rd47, %rd46;
	ld.global.f32 	%f39, [%rd48];
	fma.rn.f32 	%f40, %f38, %f39, %f37;
	st.global.f32 	[%rd3], %f40;
	ld.global.f32 	%f41, [%rd45+12];
	add.s64 	%rd49, %rd48, %rd46;
	ld.global.f32 	%f42, [%rd49];
	fma.rn.f32 	%f52, %f41, %f42, %f40;
	st.global.f32 	[%rd3], %f52;
	add.s32 	%r38, %r38, 4;
$L__BB13_7:
	setp.eq.s32 	%p6, %r11, 0;
	@%p6 bra 	$L__BB13_12;
	setp.eq.s32 	%p7, %r11, 1;
	@%p7 bra 	$L__BB13_10;
	add.s32 	%r30, %r38, %r2;
	mul.wide.u32 	%rd50, %r30, 4;
	add.s64 	%rd51, %rd2, %rd50;
	ld.global.f32 	%f43, [%rd51];
	mad.lo.s32 	%r31, %r38, %r16, %r1;
	mul.wide.s32 	%rd52, %r31, 4;
	add.s64 	%rd53, %rd1, %rd52;
	ld.global.f32 	%f44, [%rd53];
	fma.rn.f32 	%f45, %f43, %f44, %f52;
	st.global.f32 	[%rd3], %f45;
	cvt.u64.u32 	%rd54, %r2;
	cvt.u64.u32 	%rd55, %r38;
	add.s64 	%rd56, %rd55, %rd54;
	shl.b64 	%rd57, %rd56, 2;
	add.s64 	%rd58, %rd2, %rd57;
	ld.global.f32 	%f46, [%rd58+4];
	mul.wide.u32 	%rd59, %r16, 4;
	add.s64 	%rd60, %rd53, %rd59;
	ld.global.f32 	%f47, [%rd60];
	fma.rn.f32 	%f52, %f46, %f47, %f45;
	st.global.f32 	[%rd3], %f52;
	add.s32 	%r38, %r38, 2;
$L__BB13_10:
	and.b32  	%r32, %r16, 1;
	setp.eq.b32 	%p8, %r32, 1;
	not.pred 	%p9, %p8;
	@%p9 bra 	$L__BB13_12;
	add.s32 	%r33, %r38, %r2;
	mul.wide.u32 	%rd61, %r33, 4;
	add.s64 	%rd62, %rd2, %rd61;
	ld.global.f32 	%f48, [%rd62];
	mad.lo.s32 	%r34, %r38, %r16, %r1;
	mul.wide.s32 	%rd63, %r34, 4;
	add.s64 	%rd64, %rd1, %rd63;
	ld.global.f32 	%f49, [%rd64];
	fma.rn.f32 	%f50, %f48, %f49, %f52;
	st.global.f32 	[%rd3], %f50;
$L__BB13_12:
	ret;

}
	// .globl	_Z4gemmIdEvPT_S1_S1_i
.visible .entry _Z4gemmIdEvPT_S1_S1_i(
	.param .u64 .ptr .align 1 _Z4gemmIdEvPT_S1_S1_i_param_0,
	.param .u64 .ptr .align 1 _Z4gemmIdEvPT_S1_S1_i_param_1,
	.param .u64 .ptr .align 1 _Z4gemmIdEvPT_S1_S1_i_param_2,
	.param .u32 _Z4gemmIdEvPT_S1_S1_i_param_3
)
{
	.reg .pred 	%p<10>;
	.reg .b32 	%r<40>;
	.reg .b64 	%rd<65>;
	.reg .b64 	%fd<55>;

	ld.param.u64 	%rd13, [_Z4gemmIdEvPT_S1_S1_i_param_0];
	ld.param.u64 	%rd14, [_Z4gemmIdEvPT_S1_S1_i_param_1];
	ld.param.u64 	%rd15, [_Z4gemmIdEvPT_S1_S1_i_param_2];
	ld.param.u32 	%r16, [_Z4gemmIdEvPT_S1_S1_i_param_3];
	cvta.to.global.u64 	%rd1, %rd15;
	cvta.to.global.u64 	%rd2, %rd14;
	mov.u32 	%r17, %ctaid.x;
	mov.u32 	%r18, %ntid.x;
	mov.u32 	%r19, %tid.x;
	mad.lo.s32 	%r1, %r17, %r18, %r19;
	setp.lt.s32 	%p1, %r16, 1;
	@%p1 bra 	$L__BB14_12;
	cvta.to.global.u64 	%rd16, %rd13;
	mov.u32 	%r21, %tid.y;
	mov.u32 	%r22, %ntid.y;
	mov.u32 	%r23, %ctaid.y;
	mad.lo.s32 	%r24, %r23, %r22, %r21;
	mul.lo.s32 	%r2, %r16, %r24;
	add.s32 	%r25, %r2, %r1;
	mul.wide.s32 	%rd17, %r25, 8;
	add.s64 	%rd3, %rd16, %rd17;
	ld.global.f64 	%fd52, [%rd3];
	and.b32  	%r3, %r16, 7;
	setp.lt.u32 	%p2, %r16, 8;
	mov.b32 	%r38, 0;
	@%p2 bra 	$L__BB14_4;
	and.b32  	%r26, %r16, 2147483640;
	neg.s32 	%r36, %r26;
	mul.wide.u32 	%rd18, %r16, 16;
	add.s64 	%rd4, %rd1, %rd18;
	mul.wide.u32 	%rd19, %r16, 24;
	add.s64 	%rd5, %rd1, %rd19;
	mul.wide.u32 	%rd20, %r16, 32;
	add.s64 	%rd6, %rd1, %rd20;
	mul.wide.u32 	%rd21, %r16, 40;
	add.s64 	%rd7, %rd1, %rd21;
	mul.wide.u32 	%rd22, %r16, 48;
	add.s64 	%rd8, %rd1, %rd22;
	mul.wide.u32 	%rd23, %r16, 56;
	add.s64 	%rd9, %rd1, %rd23;
	mul.wide.u32 	%rd24, %r2, 8;
	add.s64 	%rd25, %rd24, %rd2;
	add.s64 	%rd64, %rd25, 32;
	mov.u32 	%r35, %r1;
$L__BB14_3:
	.pragma "nounroll";
	and.b32  	%r38, %r16, 2147483640;
	mul.wide.s32 	%rd26, %r35, 8;
	mul.wide.u32 	%rd27, %r16, 8;
	add.s64 	%rd28, %rd1, %rd26;
	add.s64 	%rd29, %rd28, %rd27;
	add.s64 	%rd30, %rd4, %rd26;
	add.s64 	%rd31, %rd5, %rd26;
	add.s64 	%rd32, %rd6, %rd26;
	add.s64 	%rd33, %rd7, %rd26;
	add.s64 	%rd34, %rd8, %rd26;
	add.s64 	%rd35, %rd9, %rd26;
	ld.global.f64 	%fd9, [%rd64+-32];
	ld.global.f64 	%fd10, [%rd28];
	fma.rn.f64 	%fd11, %fd9, %fd10, %fd52;
	st.global.f64 	[%rd3], %fd11;
	ld.global.f64 	%fd12, [%rd64+-24];
	ld.global.f64 	%fd13, [%rd29];
	fma.rn.f64 	%fd14, %fd12, %fd13, %fd11;
	st.global.f64 	[%rd3], %fd14;
	ld.global.f64 	%fd15, [%rd64+-16];
	ld.global.f64 	%fd16, [%rd30];
	fma.rn.f64 	%fd17, %fd15, %fd16, %fd14;
	st.global.f64 	[%rd3], %fd17;
	ld.global.f64 	%fd18, [%rd64+-8];
	ld.global.f64 	%fd19, [%rd31];
	fma.rn.f64 	%fd20, %fd18, %fd19, %fd17;
	st.global.f64 	[%rd3], %fd20;
	ld.global.f64 	%fd21, [%rd64];
	ld.global.f64 	%fd22, [%rd32];
	fma.rn.f64 	%fd23, %fd21, %fd22, %fd20;
	st.global.f64 	[%rd3], %fd23;
	ld.global.f64 	%fd24, [%rd64+8];
	ld.global.f64 	%fd25, [%rd33];
	fma.rn.f64 	%fd26, %fd24, %fd25, %fd23;
	st.global.f64 	[%rd3], %fd26;
	ld.global.f64 	%fd27, [%rd64+16];
	ld.global.f64 	%fd28, [%rd34];
	fma.rn.f64 	%fd29, %fd27, %fd28, %fd26;
	st.global.f64 	[%rd3], %fd29;
	ld.global.f64 	%fd30, [%rd64+24];
	ld.global.f64 	%fd31, [%rd35];
	fma.rn.f64 	%fd52, %fd30, %fd31, %fd29;
	st.global.f64 	[%rd3], %fd52;
	add.s32 	%r36, %r36, 8;
	shl.b32 	%r27, %r16, 3;
	add.s32 	%r35, %r35, %r27;
	add.s64 	%rd64, %rd64, 64;
	setp.ne.s32 	%p3, %r36, 0;
	@%p3 bra 	$L__BB14_3;
$L__BB14_4:
	setp.eq.s32 	%p4, %r3, 0;
	@%p4 bra 	$L__BB14_12;
	and.b32  	%r11, %r16, 3;
	setp.lt.u32 	%p5, %r3, 4;
	@%p5 bra 	$L__BB14_7;
	add.s32 	%r28, %r38, %r2;
	mul.wide.u32 	%rd36, %r28, 8;
	add.s64 	%rd37, %rd2, %rd36;
	ld.global.f64 	%fd32, [%rd37];
	mad.lo.s32 	%r29, %r38, %r16, %r1;
	mul.wide.s32 	%rd38, %r29, 8;
	add.s64 	%rd39, %rd1, %rd38;
	ld.global.f64 	%fd33, [%rd39];
	fma.rn.f64 	%fd34, %fd32, %fd33, %fd52;
	st.global.f64 	[%rd3], %fd34;
	cvt.u64.u32 	%rd40, %r2;
	cvt.u64.u32 	%rd41, %r38;
	add.s64 	%rd42, %rd41, %rd40;
	shl.b64 	%rd43, %rd42, 3;
	add.s64 	%rd44, %rd2, %rd43;
	ld.global.f64 	%fd35, [%rd44+8];
	mul.wide.u32 	%rd45, %r16, 8;
	add.s64 	%rd46, %rd39, %rd45;
	ld.global.f64 	%fd36, [%rd46];
	fma.rn.f64 	%fd37, %fd35, %fd36, %fd34;
	st.global.f64 	[%rd3], %fd37;
	ld.global.f64 	%fd38, [%rd44+16];
	add.s64 	%rd47, %rd46, %rd45;
	ld.global.f64 	%fd39, [%rd47];
	fma.rn.f64 	%fd40, %fd38, %fd39, %fd37;
	st.global.f64 	[%rd3], %fd40;
	ld.global.f64 	%fd41, [%rd44+24];
	add.s64 	%rd48, %rd47, %rd45;
	ld.global.f64 	%fd42, [%rd48];
	fma.rn.f64 	%fd52, %fd41, %fd42, %fd40;
	st.global.f64 	[%rd3], %fd52;
	add.s32 	%r38, %r38, 4;
$L__BB14_7:
	setp.eq.s32 	%p6, %r11, 0;
	@%p6 bra 	$L__BB14_12;
	setp.eq.s32 	%p7, %r11, 1;
	@%p7 bra 	$L__BB14_10;
	add.s32 	%r30, %r38, %r2;
	mul.wide.u32 	%rd49, %r30, 8;
	add.s64 	%rd50, %rd2, %rd49;
	ld.global.f64 	%fd43, [%rd50];
	mad.lo.s32 	%r31, %r38, %r16, %r1;
	mul.wide.s32 	%rd51, %r31, 8;
	add.s64 	%rd52, %rd1, %rd51;
	ld.global.f64 	%fd44, [%rd52];
	fma.rn.f64 	%fd45, %fd43, %fd44, %fd52;
	st.global.f64 	[%rd3], %fd45;
	cvt.u64.u32 	%rd53, %r2;
	cvt.u64.u32 	%rd54, %r38;
	add.s64 	%rd55, %rd54, %rd53;
	shl.b64 	%rd56, %rd55, 3;
	add.s64 	%rd57, %rd2, %rd56;
	ld.global.f64 	%fd46, [%rd57+8];
	mul.wide.u32 	%rd58, %r16, 8;
	add.s64 	%rd59, %rd52, %rd58;
	ld.global.f64 	%fd47, [%rd59];
	fma.rn.f64 	%fd52, %fd46, %fd47, %fd45;
	st.global.f64 	[%rd3], %fd52;
	add.s32 	%r38, %r38, 2;
$L__BB14_10:
	and.b32  	%r32, %r16, 1;
	setp.eq.b32 	%p8, %r32, 1;
	not.pred 	%p9, %p8;
	@%p9 bra 	$L__BB14_12;
	add.s32 	%r33, %r38, %r2;
	mul.wide.u32 	%rd60, %r33, 8;
	add.s64 	%rd61, %rd2, %rd60;
	ld.global.f64 	%fd48, [%rd61];
	mad.lo.s32 	%r34, %r38, %r16, %r1;
	mul.wide.s32 	%rd62, %r34, 8;
	add.s64 	%rd63, %rd1, %rd62;
	ld.global.f64 	%fd49, [%rd63];
	fma.rn.f64 	%fd50, %fd48, %fd49, %fd52;
	st.global.f64 	[%rd3], %fd50;
$L__BB14_12:
	ret;

}
	// .globl	_Z4randIiEvPT_i
.visible .entry _Z4randIiEvPT_i(
	.param .u64 .ptr .align 1 _Z4randIiEvPT_i_param_0,
	.param .u32 _Z4randIiEvPT_i_param_1
)
{
	.local .align 8 .b8 	__local_depot15[48];
	.reg .b64 	%SP;
	.reg .b64 	%SPL;
	.reg .pred 	%p<63>;
	.reg .b32 	%r<1196>;
	.reg .b64 	%rd<27>;

	mov.u64 	%SPL, __local_depot15;
	ld.param.u64 	%rd10, [_Z4randIiEvPT_i_param_0];
	ld.param.u32 	%r538, [_Z4randIiEvPT_i_param_1];
	add.u64 	%rd1, %SPL, 0;
	mov.u32 	%r541, %ctaid.x;
	mov.u32 	%r542, %ntid.x;
	mov.u32 	%r543, %tid.x;
	mad.lo.s32 	%r1, %r541, %r542, %r543;
	mov.b32 	%r932, 1478573778;
	mov.b32 	%r544, 716983765;
	st.local.v2.u32 	[%rd1], {%r544, %r932};
	mov.b32 	%r545, -123459836;
	mov.b32 	%r546, 1163863128;
	st.local.v2.u32 	[%rd1+8], {%r546, %r545};
	mov.b32 	%r928, 1360900310;
	mov.b32 	%r547, -589760388;
	st.local.v2.u32 	[%rd1+16], {%r547, %r928};
	setp.eq.s32 	%p1, %r1, 0;
	@%p1 bra 	$L__BB15_115;
	cvt.s64.s32 	%rd26, %r1;
	mov.b32 	%r915, 0;
	mov.b32 	%r932, 1478573778;
	mov.b32 	%r928, 1360900310;
$L__BB15_2:
	mov.u64 	%rd3, %rd26;
	and.b64  	%rd4, %rd3, 3;
	setp.eq.s64 	%p2, %rd4, 0;
	@%p2 bra 	$L__BB15_114;
	mul.wide.u32 	%rd12, %r915, 3200;
	mov.u64 	%rd13, precalc_xorwow_matrix;
	add.s64 	%rd5, %rd13, %rd12;
	mov.b32 	%r928, 0;
	mov.u32 	%r929, %r928;
	mov.u32 	%r930, %r928;
	mov.u32 	%r931, %r928;
	mov.u32 	%r932, %r928;
	mov.u32 	%r921, %r928;
$L__BB15_4:
	mul.wide.u32 	%rd14, %r921, 4;
	add.s64 	%rd15, %rd1, %rd14;
	ld.local.u32 	%r11, [%rd15+4];
	shl.b32 	%r12, %r921, 5;
	mov.b32 	%r927, 0;
$L__BB15_5:
	.pragma "nounroll";
	shr.u32 	%r553, %r11, %r927;
	and.b32  	%r554, %r553, 1;
	setp.eq.b32 	%p3, %r554, 1;
	not.pred 	%p4, %p3;
	add.s32 	%r555, %r12, %r927;
	mul.lo.s32 	%r556, %r555, 5;
	mul.wide.u32 	%rd16, %r556, 4;
	add.s64 	%rd6, %rd5, %rd16;
	@%p4 bra 	$L__BB15_7;
	ld.global.u32 	%r557, [%rd6];
	xor.b32  	%r932, %r932, %r557;
	ld.global.u32 	%r558, [%rd6+4];
	xor.b32  	%r931, %r931, %r558;
	ld.global.u32 	%r559, [%rd6+8];
	xor.b32  	%r930, %r930, %r559;
	ld.global.u32 	%r560, [%rd6+12];
	xor.b32  	%r929, %r929, %r560;
	ld.global.u32 	%r561, [%rd6+16];
	xor.b32  	%r928, %r928, %r561;
$L__BB15_7:
	and.b32  	%r563, %r553, 2;
	setp.eq.s32 	%p5, %r563, 0;
	@%p5 bra 	$L__BB15_9;
	ld.global.u32 	%r564, [%rd6+20];
	xor.b32  	%r932, %r932, %r564;
	ld.global.u32 	%r565, [%rd6+24];
	xor.b32  	%r931, %r931, %r565;
	ld.global.u32 	%r566, [%rd6+28];
	xor.b32  	%r930, %r930, %r566;
	ld.global.u32 	%r567, [%rd6+32];
	xor.b32  	%r929, %r929, %r567;
	ld.global.u32 	%r568, [%rd6+36];
	xor.b32  	%r928, %r928, %r568;
$L__BB15_9:
	and.b32  	%r570, %r553, 4;
	setp.eq.s32 	%p6, %r570, 0;
	@%p6 bra 	$L__BB15_11;
	ld.global.u32 	%r571, [%rd6+40];
	xor.b32  	%r932, %r932, %r571;
	ld.global.u32 	%r572, [%rd6+44];
	xor.b32  	%r931, %r931, %r572;
	ld.global.u32 	%r573, [%rd6+48];
	xor.b32  	%r930, %r930, %r573;
	ld.global.u32 	%r574, [%rd6+52];
	xor.b32  	%r929, %r929, %r574;
	ld.global.u32 	%r575, [%rd6+56];
	xor.b32  	%r928, %r928, %r575;
$L__BB15_11:
	and.b32  	%r577, %r553, 8;
	setp.eq.s32 	%p7, %r577, 0;
	@%p7 bra 	$L__BB15_13;
	ld.global.u32 	%r578, [%rd6+60];
	xor.b32  	%r932, %r932, %r578;
	ld.global.u32 	%r579, [%rd6+64];
	xor.b32  	%r931, %r931, %r579;
	ld.global.u32 	%r580, [%rd6+68];
	xor.b32  	%r930, %r930, %r580;
	ld.global.u32 	%r581, [%rd6+72];
	xor.b32  	%r929, %r929, %r581;
	ld.global.u32 	%r582, [%rd6+76];
	xor.b32  	%r928, %r928, %r582;
$L__BB15_13:
	and.b32  	%r584, %r553, 16;
	setp.eq.s32 	%p8, %r584, 0;
	@%p8 bra 	$L__BB15_15;
	ld.global.u32 	%r585, [%rd6+80];
	xor.b32  	%r932, %r932, %r585;
	ld.global.u32 	%r586, [%rd6+84];
	xor.b32  	%r931, %r931, %r586;
	ld.global.u32 	%r587, [%rd6+88];
	xor.b32  	%r930, %r930, %r587;
	ld.global.u32 	%r588, [%rd6+92];
	xor.b32  	%r929, %r929, %r588;
	ld.global.u32 	%r589, [%rd6+96];
	xor.b32  	%r928, %r928, %r589;
$L__BB15_15:
	and.b32  	%r591, %r553, 32;
	setp.eq.s32 	%p9, %r591, 0;
	@%p9 bra 	$L__BB15_17;
	ld.global.u32 	%r592, [%rd6+100];
	xor.b32  	%r932, %r932, %r592;
	ld.global.u32 	%r593, [%rd6+104];
	xor.b32  	%r931, %r931, %r593;
	ld.global.u32 	%r594, [%rd6+108];
	xor.b32  	%r930, %r930, %r594;
	ld.global.u32 	%r595, [%rd6+112];
	xor.b32  	%r929, %r929, %r595;
	ld.global.u32 	%r596, [%rd6+116];
	xor.b32  	%r928, %r928, %r596;
$L__BB15_17:
	and.b32  	%r598, %r553, 64;
	setp.eq.s32 	%p10, %r598, 0;
	@%p10 bra 	$L__BB15_19;
	ld.global.u32 	%r599, [%rd6+120];
	xor.b32  	%r932, %r932, %r599;
	ld.global.u32 	%r600, [%rd6+124];
	xor.b32  	%r931, %r931, %r600;
	ld.global.u32 	%r601, [%rd6+128];
	xor.b32  	%r930, %r930, %r601;
	ld.global.u32 	%r602, [%rd6+132];
	xor.b32  	%r929, %r929, %r602;
	ld.global.u32 	%r603, [%rd6+136];
	xor.b32  	%r928, %r928, %r603;
$L__BB15_19:
	and.b32  	%r605, %r553, 128;
	setp.eq.s32 	%p11, %r605, 0;
	@%p11 bra 	$L__BB15_21;
	ld.global.u32 	%r606, [%rd6+140];
	xor.b32  	%r932, %r932, %r606;
	ld.global.u32 	%r607, [%rd6+144];
	xor.b32  	%r931, %r931, %r607;
	ld.global.u32 	%r608, [%rd6+148];
	xor.b32  	%r930, %r930, %r608;
	ld.global.u32 	%r609, [%rd6+152];
	xor.b32  	%r929, %r929, %r609;
	ld.global.u32 	%r610, [%rd6+156];
	xor.b32  	%r928, %r928, %r610;
$L__BB15_21:
	and.b32  	%r612, %r553, 256;
	setp.eq.s32 	%p12, %r612, 0;
	@%p12 bra 	$L__BB15_23;
	ld.global.u32 	%r613, [%rd6+160];
	xor.b32  	%r932, %r932, %r613;
	ld.global.u32 	%r614, [%rd6+164];
	xor.b32  	%r931, %r931, %r614;
	ld.global.u32 	%r615, [%rd6+168];
	xor.b32  	%r930, %r930, %r615;
	ld.global.u32 	%r616, [%rd6+172];
	xor.b32  	%r929, %r929, %r616;
	ld.global.u32 	%r617, [%rd6+176];
	xor.b32  	%r928, %r928, %r617;
$L__BB15_23:
	and.b32  	%r619, %r553, 512;
	setp.eq.s32 	%p13, %r619, 0;
	@%p13 bra 	$L__BB15_25;
	ld.global.u32 	%r620, [%rd6+180];
	xor.b32  	%r932, %r932, %r620;
	ld.global.u32 	%r621, [%rd6+184];
	xor.b32  	%r931, %r931, %r621;
	ld.global.u32 	%r622, [%rd6+188];
	xor.b32  	%r930, %r930, %r622;
	ld.global.u32 	%r623, [%rd6+192];
	xor.b32  	%r929, %r929, %r623;
	ld.global.u32 	%r624, [%rd6+196];
	xor.b32  	%r928, %r928, %r624;
$L__BB15_25:
	and.b32  	%r626, %r553, 1024;
	setp.eq.s32 	%p14, %r626, 0;
	@%p14 bra 	$L__BB15_27;
	ld.global.u32 	%r627, [%rd6+200];
	xor.b32  	%r932, %r932, %r627;
	ld.global.u32 	%r628, [%rd6+204];
	xor.b32  	%r931, %r931, %r628;
	ld.global.u32 	%r629, [%rd6+208];
	xor.b32  	%r930, %r930, %r629;
	ld.global.u32 	%r630, [%rd6+212];
	xor.b32  	%r929, %r929, %r630;
	ld.global.u32 	%r631, [%rd6+216];
	xor.b32  	%r928, %r928, %r631;
$L__BB15_27:
	and.b32  	%r633, %r553, 2048;
	setp.eq.s32 	%p15, %r633, 0;
	@%p15 bra 	$L__BB15_29;
	ld.global.u32 	%r634, [%rd6+220];
	xor.b32  	%r932, %r932, %r634;
	ld.global.u32 	%r635, [%rd6+224];
	xor.b32  	%r931, %r931, %r635;
	ld.global.u32 	%r636, [%rd6+228];
	xor.b32  	%r930, %r930, %r636;
	ld.global.u32 	%r637, [%rd6+232];
	xor.b32  	%r929, %r929, %r637;
	ld.global.u32 	%r638, [%rd6+236];
	xor.b32  	%r928, %r928, %r638;
$L__BB15_29:
	and.b32  	%r640, %r553, 4096;
	setp.eq.s32 	%p16, %r640, 0;
	@%p16 bra 	$L__BB15_31;
	ld.global.u32 	%r641, [%rd6+240];
	xor.b32  	%r932, %r932, %r641;
	ld.global.u32 	%r642, [%rd6+244];
	xor.b32  	%r931, %r931, %r642;
	ld.global.u32 	%r643, [%rd6+248];
	xor.b32  	%r930, %r930, %r643;
	ld.global.u32 	%r644, [%rd6+252];
	xor.b32  	%r929, %r929, %r644;
	ld.global.u32 	%r645, [%rd6+256];
	xor.b32  	%r928, %r928, %r645;
$L__BB15_31:
	and.b32  	%r647, %r553, 8192;
	setp.eq.s32 	%p17, %r647, 0;
	@%p17 bra 	$L__BB15_33;
	ld.global.u32 	%r648, [%rd6+260];
	xor.b32  	%r932, %r932, %r648;
	ld.global.u32 	%r649, [%rd6+264];
	xor.b32  	%r931, %r931, %r649;
	ld.global.u32 	%r650, [%rd6+268];
	xor.b32  	%r930, %r930, %r650;
	ld.global.u32 	%r651, [%rd6+272];
	xor.b32  	%r929, %r929, %r651;
	ld.global.u32 	%r652, [%rd6+276];
	xor.b32  	%r928, %r928, %r652;
$L__BB15_33:
	and.b32  	%r654, %r553, 16384;
	setp.eq.s32 	%p18, %r654, 0;
	@%p18 bra 	$L__BB15_35;
	ld.global.u32 	%r655, [%rd6+280];
	xor.b32  	%r932, %r932, %r655;
	ld.global.u32 	%r656, [%rd6+284];
	xor.b32  	%r931, %r931, %r656;
	ld.global.u32 	%r657, [%rd6+288];
	xor.b32  	%r930, %r930, %r657;
	ld.global.u32 	%r658, [%rd6+292];
	xor.b32  	%r929, %r929, %r658;
	ld.global.u32 	%r659, [%rd6+296];
	xor.b32  	%r928, %r928, %r659;
$L__BB15_35:
	and.b32  	%r661, %r553, 32768;
	setp.eq.s32 	%p19, %r661, 0;
	@%p19 bra 	$L__BB15_37;
	ld.global.u32 	%r662, [%rd6+300];
	xor.b32  	%r932, %r932, %r662;
	ld.global.u32 	%r663, [%rd6+304];
	xor.b32  	%r931, %r931, %r663;
	ld.global.u32 	%r664, [%rd6+308];
	xor.b32  	%r930, %r930, %r664;
	ld.global.u32 	%r665, [%rd6+312];
	xor.b32  	%r929, %r929, %r665;
	ld.global.u32 	%r666, [%rd6+316];
	xor.b32  	%r928, %r928, %r666;
$L__BB15_37:
	add.s32 	%r927, %r927, 16;
	setp.ne.s32 	%p20, %r927, 32;
	@%p20 bra 	$L__BB15_5;
	mad.lo.s32 	%r667, %r921, -31, %r12;
	add.s32 	%r921, %r667, 1;
	setp.ne.s32 	%p21, %r921, 5;
	@%p21 bra 	$L__BB15_4;
	st.local.u32 	[%rd1+4], %r932;
	st.local.v2.u32 	[%rd1+8], {%r931, %r930};
	st.local.v2.u32 	[%rd1+16], {%r929, %r928};
	setp.eq.s64 	%p22, %rd4, 1;
	@%p22 bra 	$L__BB15_114;
	mov.b32 	%r928, 0;
	mov.u32 	%r1021, %r928;
	mov.u32 	%r1022, %r928;
	mov.u32 	%r1023, %r928;
	mov.u32 	%r932, %r928;
	mov.u32 	%r1013, %r928;
$L__BB15_41:
	mul.wide.u32 	%rd17, %r1013, 4;
	add.s64 	%rd18, %rd1, %rd17;
	ld.local.u32 	%r187, [%rd18+4];
	shl.b32 	%r188, %r1013, 5;
	mov.b32 	%r1019, 0;
$L__BB15_42:
	.pragma "nounroll";
	shr.u32 	%r670, %r187, %r1019;
	and.b32  	%r671, %r670, 1;
	setp.eq.b32 	%p23, %r671, 1;
	not.pred 	%p24, %p23;
	add.s32 	%r672, %r188, %r1019;
	mul.lo.s32 	%r673, %r672, 5;
	mul.wide.u32 	%rd19, %r673, 4;
	add.s64 	%rd7, %rd5, %rd19;
	@%p24 bra 	$L__BB15_44;
	ld.global.u32 	%r674, [%rd7];
	xor.b32  	%r932, %r932, %r674;
	ld.global.u32 	%r675, [%rd7+4];
	xor.b32  	%r1023, %r1023, %r675;
	ld.global.u32 	%r676, [%rd7+8];
	xor.b32  	%r1022, %r1022, %r676;
	ld.global.u32 	%r677, [%rd7+12];
	xor.b32  	%r1021, %r1021, %r677;
	ld.global.u32 	%r678, [%rd7+16];
	xor.b32  	%r928, %r928, %r678;
$L__BB15_44:
	and.b32  	%r680, %r670, 2;
	setp.eq.s32 	%p25, %r680, 0;
	@%p25 bra 	$L__BB15_46;
	ld.global.u32 	%r681, [%rd7+20];
	xor.b32  	%r932, %r932, %r681;
	ld.global.u32 	%r682, [%rd7+24];
	xor.b32  	%r1023, %r1023, %r682;
	ld.global.u32 	%r683, [%rd7+28];
	xor.b32  	%r1022, %r1022, %r683;
	ld.global.u32 	%r684, [%rd7+32];
	xor.b32  	%r1021, %r1021, %r684;
	ld.global.u32 	%r685, [%rd7+36];
	xor.b32  	%r928, %r928, %r685;
$L__BB15_46:
	and.b32  	%r687, %r670, 4;
	setp.eq.s32 	%p26, %r687, 0;
	@%p26 bra 	$L__BB15_48;
	ld.global.u32 	%r688, [%rd7+40];
	xor.b32  	%r932, %r932, %r688;
	ld.global.u32 	%r689, [%rd7+44];
	xor.b32  	%r1023, %r1023, %r689;
	ld.global.u32 	%r690, [%rd7+48];
	xor.b32  	%r1022, %r1022, %r690;
	ld.global.u32 	%r691, [%rd7+52];
	xor.b32  	%r1021, %r1021, %r691;
	ld.global.u32 	%r692, [%rd7+56];
	xor.b32  	%r928, %r928, %r692;
$L__BB15_48:
	and.b32  	%r694, %r670, 8;
	setp.eq.s32 	%p27, %r694, 0;
	@%p27 bra 	$L__BB15_50;
	ld.global.u32 	%r695, [%rd7+60];
	xor.b32  	%r932, %r932, %r695;
	ld.global.u32 	%r696, [%rd7+64];
	xor.b32  	%r1023, %r1023, %r696;
	ld.global.u32 	%r697, [%rd7+68];
	xor.b32  	%r1022, %r1022, %r697;
	ld.global.u32 	%r698, [%rd7+72];
	xor.b32  	%r1021, %r1021, %r698;
	ld.global.u32 	%r699, [%rd7+76];
	xor.b32  	%r928, %r928, %r699;
$L__BB15_50:
	and.b32  	%r701, %r670, 16;
	setp.eq.s32 	%p28, %r701, 0;
	@%p28 bra 	$L__BB15_52;
	ld.global.u32 	%r702, [%rd7+80];
	xor.b32  	%r932, %r932, %r702;
	ld.global.u32 	%r703, [%rd7+84];
	xor.b32  	%r1023, %r1023, %r703;
	ld.global.u32 	%r704, [%rd7+88];
	xor.b32  	%r1022, %r1022, %r704;
	ld.global.u32 	%r705, [%rd7+92];
	xor.b32  	%r1021, %r1021, %r705;
	ld.global.u32 	%r706, [%rd7+96];
	xor.b32  	%r928, %r928, %r706;
$L__BB15_52:
	and.b32  	%r708, %r670, 32;
	setp.eq.s32 	%p29, %r708, 0;
	@%p29 bra 	$L__BB15_54;
	ld.global.u32 	%r709, [%rd7+100];
	xor.b32  	%r932, %r932, %r709;
	ld.global.u32 	%r710, [%rd7+104];
	xor.b32  	%r1023, %r1023, %r710;
	ld.global.u32 	%r711, [%rd7+108];
	xor.b32  	%r1022, %r1022, %r711;
	ld.global.u32 	%r712, [%rd7+112];
	xor.b32  	%r1021, %r1021, %r712;
	ld.global.u32 	%r713, [%rd7+116];
	xor.b32  	%r928, %r928, %r713;
$L__BB15_54:
	and.b32  	%r715, %r670, 64;
	setp.eq.s32 	%p30, %r715, 0;
	@%p30 bra 	$L__BB15_56;
	ld.global.u32 	%r716, [%rd7+120];
	xor.b32  	%r932, %r932, %r716;
	ld.global.u32 	%r717, [%rd7+124];
	xor.b32  	%r1023, %r1023, %r717;
	ld.global.u32 	%r718, [%rd7+128];
	xor.b32  	%r1022, %r1022, %r718;
	ld.global.u32 	%r719, [%rd7+132];
	xor.b32  	%r1021, %r1021, %r719;
	ld.global.u32 	%r720, [%rd7+136];
	xor.b32  	%r928, %r928, %r720;
$L__BB15_56:
	and.b32  	%r722, %r670, 128;
	setp.eq.s32 	%p31, %r722, 0;
	@%p31 bra 	$L__BB15_58;
	ld.global.u32 	%r723, [%rd7+140];
	xor.b32  	%r932, %r932, %r723;
	ld.global.u32 	%r724, [%rd7+144];
	xor.b32  	%r1023, %r1023, %r724;
	ld.global.u32 	%r725, [%rd7+148];
	xor.b32  	%r1022, %r1022, %r725;
	ld.global.u32 	%r726, [%rd7+152];
	xor.b32  	%r1021, %r1021, %r726;
	ld.global.u32 	%r727, [%rd7+156];
	xor.b32  	%r928, %r928, %r727;
$L__BB15_58:
	and.b32  	%r729, %r670, 256;
	setp.eq.s32 	%p32, %r729, 0;
	@%p32 bra 	$L__BB15_60;
	ld.global.u32 	%r730, [%rd7+160];
	xor.b32  	%r932, %r932, %r730;
	ld.global.u32 	%r731, [%rd7+164];
	xor.b32  	%r1023, %r1023, %r731;
	ld.global.u32 	%r732, [%rd7+168];
	xor.b32  	%r1022, %r1022, %r732;
	ld.global.u32 	%r733, [%rd7+172];
	xor.b32  	%r1021, %r1021, %r733;
	ld.global.u32 	%r734, [%rd7+176];
	xor.b32  	%r928, %r928, %r734;
$L__BB15_60:
	and.b32  	%r736, %r670, 512;
	setp.eq.s32 	%p33, %r736, 0;
	@%p33 bra 	$L__BB15_62;
	ld.global.u32 	%r737, [%rd7+180];
	xor.b32  	%r932, %r932, %r737;
	ld.global.u32 	%r738, [%rd7+184];
	xor.b32  	%r1023, %r1023, %r738;
	ld.global.u32 	%r739, [%rd7+188];
	xor.b32  	%r1022, %r1022, %r739;
	ld.global.u32 	%r740, [%rd7+192];
	xor.b32  	%r1021, %r1021, %r740;
	ld.global.u32 	%r741, [%rd7+196];
	xor.b32  	%r928, %r928, %r741;
$L__BB15_62:
	and.b32  	%r743, %r670, 1024;
	setp.eq.s32 	%p34, %r743, 0;
	@%p34 bra 	$L__BB15_64;
	ld.global.u32 	%r744, [%rd7+200];
	xor.b32  	%r932, %r932, %r744;
	ld.global.u32 	%r745, [%rd7+204];
	xor.b32  	%r1023, %r1023, %r745;
	ld.global.u32 	%r746, [%rd7+208];
	xor.b32  	%r1022, %r1022, %r746;
	ld.global.u32 	%r747, [%rd7+212];
	xor.b32  	%r1021, %r1021, %r747;
	ld.global.u32 	%r748, [%rd7+216];
	xor.b32  	%r928, %r928, %r748;
$L__BB15_64:
	and.b32  	%r750, %r670, 2048;
	setp.eq.s32 	%p35, %r750, 0;
	@%p35 bra 	$L__BB15_66;
	ld.global.u32 	%r751, [%rd7+220];
	xor.b32  	%r932, %r932, %r751;
	ld.global.u32 	%r752, [%rd7+224];
	xor.b32  	%r1023, %r1023, %r752;
	ld.global.u32 	%r753, [%rd7+228];
	xor.b32  	%r1022, %r1022, %r753;
	ld.global.u32 	%r754, [%rd7+232];
	xor.b32  	%r1021, %r1021, %r754;
	ld.global.u32 	%r755, [%rd7+236];
	xor.b32  	%r928, %r928, %r755;
$L__BB15_66:
	and.b32  	%r757, %r670, 4096;
	setp.eq.s32 	%p36, %r757, 0;
	@%p36 bra 	$L__BB15_68;
	ld.global.u32 	%r758, [%rd7+240];
	xor.b32  	%r932, %r932, %r758;
	ld.global.u32 	%r759, [%rd7+244];
	xor.b32  	%r1023, %r1023, %r759;
	ld.global.u32 	%r760, [%rd7+248];
	xor.b32  	%r1022, %r1022, %r760;
	ld.global.u32 	%r761, [%rd7+252];
	xor.b32  	%r1021, %r1021, %r761;
	ld.global.u32 	%r762, [%rd7+256];
	xor.b32  	%r928, %r928, %r762;
$L__BB15_68:
	and.b32  	%r764, %r670, 8192;
	setp.eq.s32 	%p37, %r764, 0;
	@%p37 bra 	$L__BB15_70;
	ld.global.u32 	%r765, [%rd7+260];
	xor.b32  	%r932, %r932, %r765;
	ld.global.u32 	%r766, [%rd7+264];
	xor.b32  	%r1023, %r1023, %r766;
	ld.global.u32 	%r767, [%rd7+268];
	xor.b32  	%r1022, %r1022, %r767;
	ld.global.u32 	%r768, [%rd7+272];
	xor.b32  	%r1021, %r1021, %r768;
	ld.global.u32 	%r769, [%rd7+276];
	xor.b32  	%r928, %r928, %r769;
$L__BB15_70:
	and.b32  	%r771, %r670, 16384;
	setp.eq.s32 	%p38, %r771, 0;
	@%p38 bra 	$L__BB15_72;
	ld.global.u32 	%r772, [%rd7+280];
	xor.b32  	%r932, %r932, %r772;
	ld.global.u32 	%r773, [%rd7+284];
	xor.b32  	%r1023, %r1023, %r773;
	ld.global.u32 	%r774, [%rd7+288];
	xor.b32  	%r1022, %r1022, %r774;
	ld.global.u32 	%r775, [%rd7+292];
	xor.b32  	%r1021, %r1021, %r775;
	ld.global.u32 	%r776, [%rd7+296];
	xor.b32  	%r928, %r928, %r776;
$L__BB15_72:
	and.b32  	%r778, %r670, 32768;
	setp.eq.s32 	%p39, %r778, 0;
	@%p39 bra 	$L__BB15_74;
	ld.global.u32 	%r779, [%rd7+300];
	xor.b32  	%r932, %r932, %r779;
	ld.global.u32 	%r780, [%rd7+304];
	xor.b32  	%r1023, %r1023, %r780;
	ld.global.u32 	%r781, [%rd7+308];
	xor.b32  	%r1022, %r1022, %r781;
	ld.global.u32 	%r782, [%rd7+312];
	xor.b32  	%r1021, %r1021, %r782;
	ld.global.u32 	%r783, [%rd7+316];
	xor.b32  	%r928, %r928, %r783;
$L__BB15_74:
	add.s32 	%r1019, %r1019, 16;
	setp.ne.s32 	%p40, %r1019, 32;
	@%p40 bra 	$L__BB15_42;
	mad.lo.s32 	%r784, %r1013, -31, %r188;
	add.s32 	%r1013, %r784, 1;
	setp.ne.s32 	%p41, %r1013, 5;
	@%p41 bra 	$L__BB15_41;
	st.local.u32 	[%rd1+4], %r932;
	st.local.v2.u32 	[%rd1+8], {%r1023, %r1022};
	st.local.v2.u32 	[%rd1+16], {%r1021, %r928};
	setp.ne.s64 	%p42, %rd4, 3;
	@%p42 bra 	$L__BB15_114;
	mov.b32 	%r928, 0;
	mov.u32 	%r1113, %r928;
	mov.u32 	%r1114, %r928;
	mov.u32 	%r1115, %r928;
	mov.u32 	%r932, %r928;
	mov.u32 	%r1105, %r928;
$L__BB15_78:
	mul.wide.u32 	%rd20, %r1105, 4;
	add.s64 	%rd21, %rd1, %rd20;
	ld.local.u32 	%r363, [%rd21+4];
	shl.b32 	%r364, %r1105, 5;
	mov.b32 	%r1111, 0;
$L__BB15_79:
	.pragma "nounroll";
	shr.u32 	%r787, %r363, %r1111;
	and.b32  	%r788, %r787, 1;
	setp.eq.b32 	%p43, %r788, 1;
	not.pred 	%p44, %p43;
	add.s32 	%r789, %r364, %r1111;
	mul.lo.s32 	%r790, %r789, 5;
	mul.wide.u32 	%rd22, %r790, 4;
	add.s64 	%rd8, %rd5, %rd22;
	@%p44 bra 	$L__BB15_81;
	ld.global.u32 	%r791, [%rd8];
	xor.b32  	%r932, %r932, %r791;
	ld.global.u32 	%r792, [%rd8+4];
	xor.b32  	%r1115, %r1115, %r792;
	ld.global.u32 	%r793, [%rd8+8];
	xor.b32  	%r1114, %r1114, %r793;
	ld.global.u32 	%r794, [%rd8+12];
	xor.b32  	%r1113, %r1113, %r794;
	ld.global.u32 	%r795, [%rd8+16];
	xor.b32  	%r928, %r928, %r795;
$L__BB15_81:
	and.b32  	%r797, %r787, 2;
	setp.eq.s32 	%p45, %r797, 0;
	@%p45 bra 	$L__BB15_83;
	ld.global.u32 	%r798, [%rd8+20];
	xor.b32  	%r932, %r932, %r798;
	ld.global.u32 	%r799, [%rd8+24];
	xor.b32  	%r1115, %r1115, %r799;
	ld.global.u32 	%r800, [%rd8+28];
	xor.b32  	%r1114, %r1114, %r800;
	ld.global.u32 	%r801, [%rd8+32];
	xor.b32  	%r1113, %r1113, %r801;
	ld.global.u32 	%r802, [%rd8+36];
	xor.b32  	%r928, %r928, %r802;
$L__BB15_83:
	and.b32  	%r804, %r787, 4;
	setp.eq.s32 	%p46, %r804, 0;
	@%p46 bra 	$L__BB15_85;
	ld.global.u32 	%r805, [%rd8+40];
	xor.b32  	%r932, %r932, %r805;
	ld.global.u32 	%r806, [%rd8+44];
	xor.b32  	%r1115, %r1115, %r806;
	ld.global.u32 	%r807, [%rd8+48];
	xor.b32  	%r1114, %r1114, %r807;
	ld.global.u32 	%r808, [%rd8+52];
	xor.b32  	%r1113, %r1113, %r808;
	ld.global.u32 	%r809, [%rd8+56];
	xor.b32  	%r928, %r928, %r809;
$L__BB15_85:
	and.b32  	%r811, %r787, 8;
	setp.eq.s32 	%p47, %r811, 0;
	@%p47 bra 	$L__BB15_87;
	ld.global.u32 	%r812, [%rd8+60];
	xor.b32  	%r932, %r932, %r812;
	ld.global.u32 	%r813, [%rd8+64];
	xor.b32  	%r1115, %r1115, %r813;
	ld.global.u32 	%r814, [%rd8+68];
	xor.b32  	%r1114, %r1114, %r814;
	ld.global.u32 	%r815, [%rd8+72];
	xor.b32  	%r1113, %r1113, %r815;
	ld.global.u32 	%r816, [%rd8+76];
	xor.b32  	%r928, %r928, %r816;
$L__BB15_87:
	and.b32  	%r818, %r787, 16;
	setp.eq.s32 	%p48, %r818, 0;
	@%p48 bra 	$L__BB15_89;
	ld.global.u32 	%r819, [%rd8+80];
	xor.b32  	%r932, %r932, %r819;
	ld.global.u32 	%r820, [%rd8+84];
	xor.b32  	%r1115, %r1115, %r820;
	ld.global.u32 	%r821, [%rd8+88];
	xor.b32  	%r1114, %r1114, %r821;
	ld.global.u32 	%r822, [%rd8+92];
	xor.b32  	%r1113, %r1113, %r822;
	ld.global.u32 	%r823, [%rd8+96];
	xor.b32  	%r928, %r928, %r823;
$L__BB15_89:
	and.b32  	%r825, %r787, 32;
	setp.eq.s32 	%p49, %r825, 0;
	@%p49 bra 	$L__BB15_91;
	ld.global.u32 	%r826, [%rd8+100];
	xor.b32  	%r932, %r932, %r826;
	ld.global.u32 	%r827, [%rd8+104];
	xor.b32  	%r1115, %r1115, %r827;
	ld.global.u32 	%r828, [%rd8+108];
	xor.b32  	%r1114, %r1114, %r828;
	ld.global.u32 	%r829, [%rd8+112];
	xor.b32  	%r1113, %r1113, %r829;
	ld.global.u32 	%r830, [%rd8+116];
	xor.b32  	%r928, %r928, %r830;
$L__BB15_91:
	and.b32  	%r832, %r787, 64;
	setp.eq.s32 	%p50, %r832, 0;
	@%p50 bra 	$L__BB15_93;
	ld.global.u32 	%r833, [%rd8+120];
	xor.b32  	%r932, %r932, %r833;
	ld.global.u32 	%r834, [%rd8+124];
	xor.b32  	%r1115, %r1115, %r834;
	ld.global.u32 	%r835, [%rd8+128];
	xor.b32  	%r1114, %r1114, %r835;
	ld.global.u32 	%r836, [%rd8+132];
	xor.b32  	%r1113, %r1113, %r836;
	ld.global.u32 	%r837, [%rd8+136];
	xor.b32  	%r928, %r928, %r837;
$L__BB15_93:
	and.b32  	%r839, %r787, 128;
	setp.eq.s32 	%p51, %r839, 0;
	@%p51 bra 	$L__BB15_95;
	ld.global.u32 	%r840, [%rd8+140];
	xor.b32  	%r932, %r932, %r840;
	ld.global.u32 	%r841, [%rd8+144];
	xor.b32  	%r1115, %r1115, %r841;
	ld.global.u32 	%r842, [%rd8+148];
	xor.b32  	%r1114, %r1114, %r842;
	ld.global.u32 	%r843, [%rd8+152];
	xor.b32  	%r1113, %r1113, %r843;
	ld.global.u32 	%r844, [%rd8+156];
	xor.b32  	%r928, %r928, %r844;
$L__BB15_95:
	and.b32  	%r846, %r787, 256;
	setp.eq.s32 	%p52, %r846, 0;
	@%p52 bra 	$L__BB15_97;
	ld.global.u32 	%r847, [%rd8+160];
	xor.b32  	%r932, %r932, %r847;
	ld.global.u32 	%r848, [%rd8+164];
	xor.b32  	%r1115, %r1115, %r848;
	ld.global.u32 	%r849, [%rd8+168];
	xor.b32  	%r1114, %r1114, %r849;
	ld.global.u32 	%r850, [%rd8+172];
	xor.b32  	%r1113, %r1113, %r850;
	ld.global.u32 	%r851, [%rd8+176];
	xor.b32  	%r928, %r928, %r851;
$L__BB15_97:
	and.b32  	%r853, %r787, 512;
	setp.eq.s32 	%p53, %r853, 0;
	@%p53 bra 	$L__BB15_99;
	ld.global.u32 	%r854, [%rd8+180];
	xor.b32  	%r932, %r932, %r854;
	ld.global.u32 	%r855, [%rd8+184];
	xor.b32  	%r1115, %r1115, %r855;
	ld.global.u32 	%r856, [%rd8+188];
	xor.b32  	%r1114, %r1114, %r856;
	ld.global.u32 	%r857, [%rd8+192];
	xor.b32  	%r1113, %r1113, %r857;
	ld.global.u32 	%r858, [%rd8+196];
	xor.b32  	%r928, %r928, %r858;
$L__BB15_99:
	and.b32  	%r860, %r787, 1024;
	setp.eq.s32 	%p54, %r860, 0;
	@%p54 bra 	$L__BB15_101;
	ld.global.u32 	%r861, [%rd8+200];
	xor.b32  	%r932, %r932, %r861;
	ld.global.u32 	%r862, [%rd8+204];
	xor.b32  	%r1115, %r1115, %r862;
	ld.global.u32 	%r863, [%rd8+208];
	xor.b32  	%r1114, %r1114, %r863;
	ld.global.u32 	%r864, [%rd8+212];
	xor.b32  	%r1113, %r1113, %r864;
	ld.global.u32 	%r865, [%rd8+216];
	xor.b32  	%r928, %r928, %r865;
$L__BB15_101:
	and.b32  	%r867, %r787, 2048;
	setp.eq.s32 	%p55, %r867, 0;
	@%p55 bra 	$L__BB15_103;
	ld.global.u32 	%r868, [%rd8+220];
	xor.b32  	%r932, %r932, %r868;
	ld.global.u32 	%r869, [%rd8+224];
	xor.b32  	%r1115, %r1115, %r869;
	ld.global.u32 	%r870, [%rd8+228];
	xor.b32  	%r1114, %r1114, %r870;
	ld.global.u32 	%r871, [%rd8+232];
	xor.b32  	%r1113, %r1113, %r871;
	ld.global.u32 	%r872, [%rd8+236];
	xor.b32  	%r928, %r928, %r872;
$L__BB15_103:
	and.b32  	%r874, %r787, 4096;
	setp.eq.s32 	%p56, %r874, 0;
	@%p56 bra 	$L__BB15_105;
	ld.global.u32 	%r875, [%rd8+240];
	xor.b32  	%r932, %r932, %r875;
	ld.global.u32 	%r876, [%rd8+244];
	xor.b32  	%r1115, %r1115, %r876;
	ld.global.u32 	%r877, [%rd8+248];
	xor.b32  	%r1114, %r1114, %r877;
	ld.global.u32 	%r878, [%rd8+252];
	xor.b32  	%r1113, %r1113, %r878;
	ld.global.u32 	%r879, [%rd8+256];
	xor.b32  	%r928, %r928, %r879;
$L__BB15_105:
	and.b32  	%r881, %r787, 8192;
	setp.eq.s32 	%p57, %r881, 0;
	@%p57 bra 	$L__BB15_107;
	ld.global.u32 	%r882, [%rd8+260];
	xor.b32  	%r932, %r932, %r882;
	ld.global.u32 	%r883, [%rd8+264];
	xor.b32  	%r1115, %r1115, %r883;
	ld.global.u32 	%r884, [%rd8+268];
	xor.b32  	%r1114, %r1114, %r884;
	ld.global.u32 	%r885, [%rd8+272];
	xor.b32  	%r1113, %r1113, %r885;
	ld.global.u32 	%r886, [%rd8+276];
	xor.b32  	%r928, %r928, %r886;
$L__BB15_107:
	and.b32  	%r888, %r787, 16384;
	setp.eq.s32 	%p58, %r888, 0;
	@%p58 bra 	$L__BB15_109;
	ld.global.u32 	%r889, [%rd8+280];
	xor.b32  	%r932, %r932, %r889;
	ld.global.u32 	%r890, [%rd8+284];
	xor.b32  	%r1115, %r1115, %r890;
	ld.global.u32 	%r891, [%rd8+288];
	xor.b32  	%r1114, %r1114, %r891;
	ld.global.u32 	%r892, [%rd8+292];
	xor.b32  	%r1113, %r1113, %r892;
	ld.global.u32 	%r893, [%rd8+296];
	xor.b32  	%r928, %r928, %r893;
$L__BB15_109:
	and.b32  	%r895, %r787, 32768;
	setp.eq.s32 	%p59, %r895, 0;
	@%p59 bra 	$L__BB15_111;
	ld.global.u32 	%r896, [%rd8+300];
	xor.b32  	%r932, %r932, %r896;
	ld.global.u32 	%r897, [%rd8+304];
	xor.b32  	%r1115, %r1115, %r897;
	ld.global.u32 	%r898, [%rd8+308];
	xor.b32  	%r1114, %r1114, %r898;
	ld.global.u32 	%r899, [%rd8+312];
	xor.b32  	%r1113, %r1113, %r899;
	ld.global.u32 	%r900, [%rd8+316];
	xor.b32  	%r928, %r928, %r900;
$L__BB15_111:
	add.s32 	%r1111, %r1111, 16;
	setp.ne.s32 	%p60, %r1111, 32;
	@%p60 bra 	$L__BB15_79;
	mad.lo.s32 	%r901, %r1105, -31, %r364;
	add.s32 	%r1105, %r901, 1;
	setp.ne.s32 	%p61, %r1105, 5;
	@%p61 bra 	$L__BB15_78;
	st.local.u32 	[%rd1+4], %r932;
	st.local.v2.u32 	[%rd1+8], {%r1115, %r1114};
	st.local.v2.u32 	[%rd1+16], {%r1113, %r928};
$L__BB15_114:
	shr.u64 	%rd26, %rd3, 2;
	add.s32 	%r915, %r915, 1;
	setp.gt.u64 	%p62, %rd3, 3;
	@%p62 bra 	$L__BB15_2;
$L__BB15_115:
	cvta.to.global.u64 	%rd23, %rd10;
	shr.u32 	%r902, %r932, 2;
	xor.b32  	%r903, %r902, %r932;
	shl.b32 	%r904, %r928, 4;
	shl.b32 	%r905, %r903, 1;
	xor.b32  	%r906, %r905, %r904;
	xor.b32  	%r907, %r906, %r903;
	xor.b32  	%r908, %r907, %r928;
	add.s32 	%r909, %r908, 717346202;
	rem.u32 	%r910, %r909, %r538;
	mul.wide.s32 	%rd24, %r910, 4;
	add.s64 	%rd25, %rd23, %rd24;
	ld.global.u32 	%r911, [%rd25];
	add.s32 	%r912, %r911, %r910;
	st.global.u32 	[%rd25], %r912;
	ret;

}
	// .globl	_Z4randIfEvPT_i
.visible .entry _Z4randIfEvPT_i(
	.param .u64 .ptr .align 1 _Z4randIfEvPT_i_param_0,
	.param .u32 _Z4randIfEvPT_i_param_1
)
{
	.local .align 8 .b8 	__local_depot16[48];
	.reg .b64 	%SP;
	.reg .b64 	%SPL;
	.reg .pred 	%p<63>;
	.reg .b32 	%r<1194>;
	.reg .b32 	%f<4>;
	.reg .b64 	%rd<27>;

	mov.u64 	%SPL, __local_depot16;
	ld.param.u64 	%rd10, [_Z4randIfEvPT_i_param_0];
	ld.param.u32 	%r538, [_Z4randIfEvPT_i_param_1];
	add.u64 	%rd1, %SPL, 0;
	mov.u32 	%r541, %ctaid.x;
	mov.u32 	%r542, %ntid.x;
	mov.u32 	%r543, %tid.x;
	mad.lo.s32 	%r1, %r541, %r542, %r543;
	mov.b32 	%r930, 1478573778;
	mov.b32 	%r544, 716983765;
	st.local.v2.u32 	[%rd1], {%r544, %r930};
	mov.b32 	%r545, -123459836;
	mov.b32 	%r546, 1163863128;
	st.local.v2.u32 	[%rd1+8], {%r546, %r545};
	mov.b32 	%r926, 1360900310;
	mov.b32 	%r547, -589760388;
	st.local.v2.u32 	[%rd1+16], {%r547, %r926};
	setp.eq.s32 	%p1, %r1, 0;
	@%p1 bra 	$L__BB16_115;
	cvt.s64.s32 	%rd26, %r1;
	mov.b32 	%r913, 0;
	mov.b32 	%r930, 1478573778;
	mov.b32 	%r926, 1360900310;
$L__BB16_2:
	mov.u64 	%rd3, %rd26;
	and.b64  	%rd4, %rd3, 3;
	setp.eq.s64 	%p2, %rd4, 0;
	@%p2 bra 	$L__BB16_114;
	mul.wide.u32 	%rd12, %r913, 3200;
	mov.u64 	%rd13, precalc_xorwow_matrix;
	add.s64 	%rd5, %rd13, %rd12;
	mov.b32 	%r926, 0;
	mov.u32 	%r927, %r926;
	mov.u32 	%r928, %r926;
	mov.u32 	%r929, %r926;
	mov.u32 	%r930, %r926;
	mov.u32 	%r919, %r926;
$L__BB16_4:
	mul.wide.u32 	%rd14, %r919, 4;
	add.s64 	%rd15, %rd1, %rd14;
	ld.local.u32 	%r11, [%rd15+4];
	shl.b32 	%r12, %r919, 5;
	mov.b32 	%r925, 0;
$L__BB16_5:
	.pragma "nounroll";
	shr.u32 	%r553, %r11, %r925;
	and.b32  	%r554, %r553, 1;
	setp.eq.b32 	%p3, %r554, 1;
	not.pred 	%p4, %p3;
	add.s32 	%r555, %r12, %r925;
	mul.lo.s32 	%r556, %r555, 5;
	mul.wide.u32 	%rd16, %r556, 4;
	add.s64 	%rd6, %rd5, %rd16;
	@%p4 bra 	$L__BB16_7;
	ld.global.u32 	%r557, [%rd6];
	xor.b32  	%r930, %r930, %r557;
	ld.global.u32 	%r558, [%rd6+4];
	xor.b32  	%r929, %r929, %r558;
	ld.global.u32 	%r559, [%rd6+8];
	xor.b32  	%r928, %r928, %r559;
	ld.global.u32 	%r560, [%rd6+12];
	xor.b32  	%r927, %r927, %r560;
	ld.global.u32 	%r561, [%rd6+16];
	xor.b32  	%r926, %r926, %r561;
$L__BB16_7:
	and.b32  	%r563, %r553, 2;
	setp.eq.s32 	%p5, %r563, 0;
	@%p5 bra 	$L__BB16_9;
	ld.global.u32 	%r564, [%rd6+20];
	xor.b32  	%r930, %r930, %r564;
	ld.global.u32 	%r565, [%rd6+24];
	xor.b32  	%r929, %r929, %r565;
	ld.global.u32 	%r566, [%rd6+28];
	xor.b32  	%r928, %r928, %r566;
	ld.global.u32 	%r567, [%rd6+32];
	xor.b32  	%r927, %r927, %r567;
	ld.global.u32 	%r568, [%rd6+36];
	xor.b32  	%r926, %r926, %r568;
$L__BB16_9:
	and.b32  	%r570, %r553, 4;
	setp.eq.s32 	%p6, %r570, 0;
	@%p6 bra 	$L__BB16_11;
	ld.global.u32 	%r571, [%rd6+40];
	xor.b32  	%r930, %r930, %r571;
	ld.global.u32 	%r572, [%rd6+44];
	xor.b32  	%r929, %r929, %r572;
	ld.global.u32 	%r573, [%rd6+48];
	xor.b32  	%r928, %r928, %r573;
	ld.global.u32 	%r574, [%rd6+52];
	xor.b32  	%r927, %r927, %r574;
	ld.global.u32 	%r575, [%rd6+56];
	xor.b32  	%r926, %r926, %r575;
$L__BB16_11:
	and.b32  	%r577, %r553, 8;
	setp.eq.s32 	%p7, %r577, 0;
	@%p7 bra 	$L__BB16_13;
	ld.global.u32 	%r578, [%rd6+60];
	xor.b32  	%r930, %r930, %r578;
	ld.global.u32 	%r579, [%rd6+64];
	xor.b32  	%r929, %r929, %r579;
	ld.global.u32 	%r580, [%rd6+68];
	xor.b32  	%r928, %r928, %r580;
	ld.global.u32 	%r581, [%rd6+72];
	xor.b32  	%r927, %r927, %r581;
	ld.global.u32 	%r582, [%rd6+76];
	xor.b32  	%r926, %r926, %r582;
$L__BB16_13:
	and.b32  	%r584, %r553, 16;
	setp.eq.s32 	%p8, %r584, 0;
	@%p8 bra 	$L__BB16_15;
	ld.global.u32 	%r585, [%rd6+80];
	xor.b32  	%r930, %r930, %r585;
	ld.global.u32 	%r586, [%rd6+84];
	xor.b32  	%r929, %r929, %r586;
	ld.global.u32 	%r587, [%rd6+88];
	xor.b32  	%r928, %r928, %r587;
	ld.global.u32 	%r588, [%rd6+92];
	xor.b32  	%r927, %r927, %r588;
	ld.global.u32 	%r589, [%rd6+96];
	xor.b32  	%r926, %r926, %r589;
$L__BB16_15:
	and.b32  	%r591, %r553, 32;
	setp.eq.s32 	%p9, %r591, 0;
	@%p9 bra 	$L__BB16_17;
	ld.global.u32 	%r592, [%rd6+100];
	xor.b32  	%r930, %r930, %r592;
	ld.global.u32 	%r593, [%rd6+104];
	xor.b32  	%r929, %r929, %r593;
	ld.global.u32 	%r594, [%rd6+108];
	xor.b32  	%r928, %r928, %r594;
	ld.global.u32 	%r595, [%rd6+112];
	xor.b32  	%r927, %r927, %r595;
	ld.global.u32 	%r596, [%rd6+116];
	xor.b32  	%r926, %r926, %r596;
$L__BB16_17:
	and.b32  	%r598, %r553, 64;
	setp.eq.s32 	%p10, %r598, 0;
	@%p10 bra 	$L__BB16_19;
	ld.global.u32 	%r599, [%rd6+120];
	xor.b32  	%r930, %r930, %r599;
	ld.global.u32 	%r600, [%rd6+124];
	xor.b32  	%r929, %r929, %r600;
	ld.global.u32 	%r601, [%rd6+128];
	xor.b32  	%r928, %r928, %r601;
	ld.global.u32 	%r602, [%rd6+132];
	xor.b32  	%r927, %r927, %r602;
	ld.global.u32 	%r603, [%rd6+136];
	xor.b32  	%r926, %r926, %r603;
$L__BB16_19:
	and.b32  	%r605, %r553, 128;
	setp.eq.s32 	%p11, %r605, 0;
	@%p11 bra 	$L__BB16_21;
	ld.global.u32 	%r606, [%rd6+140];
	xor.b32  	%r930, %r930, %r606;
	ld.global.u32 	%r607, [%rd6+144];
	xor.b32  	%r929, %r929, %r607;
	ld.global.u32 	%r608, [%rd6+148];
	xor.b32  	%r928, %r928, %r608;
	ld.global.u32 	%r609, [%rd6+152];
	xor.b32  	%r927, %r927, %r609;
	ld.global.u32 	%r610, [%rd6+156];
	xor.b32  	%r926, %r926, %r610;
$L__BB16_21:
	and.b32  	%r612, %r553, 256;
	setp.eq.s32 	%p12, %r612, 0;
	@%p12 bra 	$L__BB16_23;
	ld.global.u32 	%r613, [%rd6+160];
	xor.b32  	%r930, %r930, %r613;
	ld.global.u32 	%r614, [%rd6+164];
	xor.b32  	%r929, %r929, %r614;
	ld.global.u32 	%r615, [%rd6+168];
	xor.b32  	%r928, %r928, %r615;
	ld.global.u32 	%r616, [%rd6+172];
	xor.b32  	%r927, %r927, %r616;
	ld.global.u32 	%r617, [%rd6+176];
	xor.b32  	%r926, %r926, %r617;
$L__BB16_23:
	and.b32  	%r619, %r553, 512;
	setp.eq.s32 	%p13, %r619, 0;
	@%p13 bra 	$L__BB16_25;
	ld.global.u32 	%r620, [%rd6+180];
	xor.b32  	%r930, %r930, %r620;
	ld.global.u32 	%r621, [%rd6+184];
	xor.b32  	%r929, %r929, %r621;
	ld.global.u32 	%r622, [%rd6+188];
	xor.b32  	%r928, %r928, %r622;
	ld.global.u32 	%r623, [%rd6+192];
	xor.b32  	%r927, %r927, %r623;
	ld.global.u32 	%r624, [%rd6+196];
	xor.b32  	%r926, %r926, %r624;
$L__BB16_25:
	and.b32  	%r626, %r553, 1024;
	setp.eq.s32 	%p14, %r626, 0;
	@%p14 bra 	$L__BB16_27;
	ld.global.u32 	%r627, [%rd6+200];
	xor.b32  	%r930, %r930, %r627;
	ld.global.u32 	%r628, [%rd6+204];
	xor.b32  	%r929, %r929, %r628;
	ld.global.u32 	%r629, [%rd6+208];
	xor.b32  	%r928, %r928, %r629;
	ld.global.u32 	%r630, [%rd6+212];
	xor.b32  	%r927, %r927, %r630;
	ld.global.u32 	%r631, [%rd6+216];
	xor.b32  	%r926, %r926, %r631;
$L__BB16_27:
	and.b32  	%r633, %r553, 2048;
	setp.eq.s32 	%p15, %r633, 0;
	@%p15 bra 	$L__BB16_29;
	ld.global.u32 	%r634, [%rd6+220];
	xor.b32  	%r930, %r930, %r634;
	ld.global.u32 	%r635, [%rd6+224];
	xor.b32  	%r929, %r929, %r635;
	ld.global.u32 	%r636, [%rd6+228];
	xor.b32  	%r928, %r928, %r636;
	ld.global.u32 	%r637, [%rd6+232];
	xor.b32  	%r927, %r927, %r637;
	ld.global.u32 	%r638, [%rd6+236];
	xor.b32  	%r926, %r926, %r638;
$L__BB16_29:
	and.b32  	%r640, %r553, 4096;
	setp.eq.s32 	%p16, %r640, 0;
	@%p16 bra 	$L__BB16_31;
	ld.global.u32 	%r641, [%rd6+240];
	xor.b32  	%r930, %r930, %r641;
	ld.global.u32 	%r642, [%rd6+244];
	xor.b32  	%r929, %r929, %r642;
	ld.global.u32 	%r643, [%rd6+248];
	xor.b32  	%r928, %r928, %r643;
	ld.global.u32 	%r644, [%rd6+252];
	xor.b32  	%r927, %r927, %r644;
	ld.global.u32 	%r645, [%rd6+256];
	xor.b32  	%r926, %r926, %r645;
$L__BB16_31:
	and.b32  	%r647, %r553, 8192;
	setp.eq.s32 	%p17, %r647, 0;
	@%p17 bra 	$L__BB16_33;
	ld.global.u32 	%r648, [%rd6+260];
	xor.b32  	%r930, %r930, %r648;
	ld.global.u32 	%r649, [%rd6+264];
	xor.b32  	%r929, %r929, %r649;
	ld.global.u32 	%r650, [%rd6+268];
	xor.b32  	%r928, %r928, %r650;
	ld.global.u32 	%r651, [%rd6+272];
	xor.b32  	%r927, %r927, %r651;
	ld.global.u32 	%r652, [%rd6+276];
	xor.b32  	%r926, %r926, %r652;
$L__BB16_33:
	and.b32  	%r654, %r553, 16384;
	setp.eq.s32 	%p18, %r654, 0;
	@%p18 bra 	$L__BB16_35;
	ld.global.u32 	%r655, [%rd6+280];
	xor.b32  	%r930, %r930, %r655;
	ld.global.u32 	%r656, [%rd6+284];
	xor.b32  	%r929, %r929, %r656;
	ld.global.u32 	%r657, [%rd6+288];
	xor.b32  	%r928, %r928, %r657;
	ld.global.u32 	%r658, [%rd6+292];
	xor.b32  	%r927, %r927, %r658;
	ld.global.u32 	%r659, [%rd6+296];
	xor.b32  	%r926, %r926, %r659;
$L__BB16_35:
	and.b32  	%r661, %r553, 32768;
	setp.eq.s32 	%p19, %r661, 0;
	@%p19 bra 	$L__BB16_37;
	ld.global.u32 	%r662, [%rd6+300];
	xor.b32  	%r930, %r930, %r662;
	ld.global.u32 	%r663, [%rd6+304];
	xor.b32  	%r929, %r929, %r663;
	ld.global.u32 	%r664, [%rd6+308];
	xor.b32  	%r928, %r928, %r664;
	ld.global.u32 	%r665, [%rd6+312];
	xor.b32  	%r927, %r927, %r665;
	ld.global.u32 	%r666, [%rd6+316];
	xor.b32  	%r926, %r926, %r666;
$L__BB16_37:
	add.s32 	%r925, %r925, 16;
	setp.ne.s32 	%p20, %r925, 32;
	@%p20 bra 	$L__BB16_5;
	mad.lo.s32 	%r667, %r919, -31, %r12;
	add.s32 	%r919, %r667, 1;
	setp.ne.s32 	%p21, %r919, 5;
	@%p21 bra 	$L__BB16_4;
	st.local.u32 	[%rd1+4], %r930;
	st.local.v2.u32 	[%rd1+8], {%r929, %r928};
	st.local.v2.u32 	[%rd1+16], {%r927, %r926};
	setp.eq.s64 	%p22, %rd4, 1;
	@%p22 bra 	$L__BB16_114;
	mov.b32 	%r926, 0;
	mov.u32 	%r1019, %r926;
	mov.u32 	%r1020, %r926;
	mov.u32 	%r1021, %r926;
	mov.u32 	%r930, %r926;
	mov.u32 	%r1011, %r926;
$L__BB16_41:
	mul.wide.u32 	%rd17, %r1011, 4;
	add.s64 	%rd18, %rd1, %rd17;
	ld.local.u32 	%r187, [%rd18+4];
	shl.b32 	%r188, %r1011, 5;
	mov.b32 	%r1017, 0;
$L__BB16_42:
	.pragma "nounroll";
	shr.u32 	%r670, %r187, %r1017;
	and.b32  	%r671, %r670, 1;
	setp.eq.b32 	%p23, %r671, 1;
	not.pred 	%p24, %p23;
	add.s32 	%r672, %r188, %r1017;
	mul.lo.s32 	%r673, %r672, 5;
	mul.wide.u32 	%rd19, %r673, 4;
	add.s64 	%rd7, %rd5, %rd19;
	@%p24 bra 	$L__BB16_44;
	ld.global.u32 	%r674, [%rd7];
	xor.b32  	%r930, %r930, %r674;
	ld.global.u32 	%r675, [%rd7+4];
	xor.b32  	%r1021, %r1021, %r675;
	ld.global.u32 	%r676, [%rd7+8];
	xor.b32  	%r1020, %r1020, %r676;
	ld.global.u32 	%r677, [%rd7+12];
	xor.b32  	%r1019, %r1019, %r677;
	ld.global.u32 	%r678, [%rd7+16];
	xor.b32  	%r926, %r926, %r678;
$L__BB16_44:
	and.b32  	%r680, %r670, 2;
	setp.eq.s32 	%p25, %r680, 0;
	@%p25 bra 	$L__BB16_46;
	ld.global.u32 	%r681, [%rd7+20];
	xor.b32  	%r930, %r930, %r681;
	ld.global.u32 	%r682, [%rd7+24];
	xor.b32  	%r1021, %r1021, %r682;
	ld.global.u32 	%r683, [%rd7+28];
	xor.b32  	%r1020, %r1020, %r683;
	ld.global.u32 	%r684, [%rd7+32];
	xor.b32  	%r1019, %r1019, %r684;
	ld.global.u32 	%r685, [%rd7+36];
	xor.b32  	%r926, %r926, %r685;
$L__BB16_46:
	and.b32  	%r687, %r670, 4;
	setp.eq.s32 	%p26, %r687, 0;
	@%p26 bra 	$L__BB16_48;
	ld.global.u32 	%r688, [%rd7+40];
	xor.b32  	%r930, %r930, %r688;
	ld.global.u32 	%r689, [%rd7+44];
	xor.b32  	%r1021, %r1021, %r689;
	ld.global.u32 	%r690, [%rd7+48];
	xor.b32  	%r1020, %r1020, %r690;
	ld.global.u32 	%r691, [%rd7+52];
	xor.b32  	%r1019, %r1019, %r691;
	ld.global.u32 	%r692, [%rd7+56];
	xor.b32  	%r926, %r926, %r692;
$L__BB16_48:
	and.b32  	%r694, %r670, 8;
	setp.eq.s32 	%p27, %r694, 0;
	@%p27 bra 	$L__BB16_50;
	ld.global.u32 	%r695, [%rd7+60];
	xor.b32  	%r930, %r930, %r695;
	ld.global.u32 	%r696, [%rd7+64];
	xor.b32  	%r1021, %r1021, %r696;
	ld.global.u32 	%r697, [%rd7+68];
	xor.b32  	%r1020, %r1020, %r697;
	ld.global.u32 	%r698, [%rd7+72];
	xor.b32  	%r1019, %r1019, %r698;
	ld.global.u32 	%r699, [%rd7+76];
	xor.b32  	%r926, %r926, %r699;
$L__BB16_50:
	and.b32  	%r701, %r670, 16;
	setp.eq.s32 	%p28, %r701, 0;
	@%p28 bra 	$L__BB16_52;
	ld.global.u32 	%r702, [%rd7+80];
	xor.b32  	%r930, %r930, %r702;
	ld.global.u32 	%r703, [%rd7+84];
	xor.b32  	%r1021, %r1021, %r703;
	ld.global.u32 	%r704, [%rd7+88];
	xor.b32  	%r1020, %r1020, %r704;
	ld.global.u32 	%r705, [%rd7+92];
	xor.b32  	%r1019, %r1019, %r705;
	ld.global.u32 	%r706, [%rd7+96];
	xor.b32  	%r926, %r926, %r706;
$L__BB16_52:
	and.b32  	%r708, %r670, 32;
	setp.eq.s32 	%p29, %r708, 0;
	@%p29 bra 	$L__BB16_54;
	ld.global.u32 	%r709, [%rd7+100];
	xor.b32  	%r930, %r930, %r709;
	ld.global.u32 	%r710, [%rd7+104];
	xor.b32  	%r1021, %r1021, %r710;
	ld.global.u32 	%r711, [%rd7+108];
	xor.b32  	%r1020, %r1020, %r711;
	ld.global.u32 	%r712, [%rd7+112];
	xor.b32  	%r1019, %r1019, %r712;
	ld.global.u32 	%r713, [%rd7+116];
	xor.b32  	%r926, %r926, %r713;
$L__BB16_54:
	and.b32  	%r715, %r670, 64;
	setp.eq.s32 	%p30, %r715, 0;
	@%p30 bra 	$L__BB16_56;
	ld.global.u32 	%r716, [%rd7+120];
	xor.b32  	%r930, %r930, %r716;
	ld.global.u32 	%r717, [%rd7+124];
	xor.b32  	%r1021, %r1021, %r717;
	ld.global.u32 	%r718, [%rd7+128];
	xor.b32  	%r1020, %r1020, %r718;
	ld.global.u32 	%r719, [%rd7+132];
	xor.b32  	%r1019, %r1019, %r719;
	ld.global.u32 	%r720, [%rd7+136];
	xor.b32  	%r926, %r926, %r720;
$L__BB16_56:
	and.b32  	%r722, %r670, 128;
	setp.eq.s32 	%p31, %r722, 0;
	@%p31 bra 	$L__BB16_58;
	ld.global.u32 	%r723, [%rd7+140];
	xor.b32  	%r930, %r930, %r723;
	ld.global.u32 	%r724, [%rd7+144];
	xor.b32  	%r1021, %r1021, %r724;
	ld.global.u32 	%r725, [%rd7+148];
	xor.b32  	%r1020, %r1020, %r725;
	ld.global.u32 	%r726, [%rd7+152];
	xor.b32  	%r1019, %r1019, %r726;
	ld.global.u32 	%r727, [%rd7+156];
	xor.b32  	%r926, %r926, %r727;
$L__BB16_58:
	and.b32  	%r729, %r670, 256;
	setp.eq.s32 	%p32, %r729, 0;
	@%p32 bra 	$L__BB16_60;
	ld.global.u32 	%r730, [%rd7+160];
	xor.b32  	%r930, %r930, %r730;
	ld.global.u32 	%r731, [%rd7+164];
	xor.b32  	%r1021, %r1021, %r731;
	ld.global.u32 	%r732, [%rd7+168];
	xor.b32  	%r1020, %r1020, %r732;
	ld.global.u32 	%r733, [%rd7+172];
	xor.b32  	%r1019, %r1019, %r733;
	ld.global.u32 	%r734, [%rd7+176];
	xor.b32  	%r926, %r926, %r734;
$L__BB16_60:
	and.b32  	%r736, %r670, 512;
	setp.eq.s32 	%p33, %r736, 0;
	@%p33 bra 	$L__BB16_62;
	ld.global.u32 	%r737, [%rd7+180];
	xor.b32  	%r930, %r930, %r737;
	ld.global.u32 	%r738, [%rd7+184];
	xor.b32  	%r1021, %r1021, %r738;
	ld.global.u32 	%r739, [%rd7+188];
	xor.b32  	%r1020, %r1020, %r739;
	ld.global.u32 	%r740, [%rd7+192];
	xor.b32  	%r1019, %r1019, %r740;
	ld.global.u32 	%r741, [%rd7+196];
	xor.b32  	%r926, %r926, %r741;
$L__BB16_62:
	and.b32  	%r743, %r670, 1024;
	setp.eq.s32 	%p34, %r743, 0;
	@%p34 bra 	$L__BB16_64;
	ld.global.u32 	%r744, [%rd7+200];
	xor.b32  	%r930, %r930, %r744;
	ld.global.u32 	%r745, [%rd7+204];
	xor.b32  	%r1021, %r1021, %r745;
	ld.global.u32 	%r746, [%rd7+208];
	xor.b32  	%r1020, %r1020, %r746;
	ld.global.u32 	%r747, [%rd7+212];
	xor.b32  	%r1019, %r1019, %r747;
	ld.global.u32 	%r748, [%rd7+216];
	xor.b32  	%r926, %r926, %r748;
$L__BB16_64:
	and.b32  	%r750, %r670, 2048;
	setp.eq.s32 	%p35, %r750, 0;
	@%p35 bra 	$L__BB16_66;
	ld.global.u32 	%r751, [%rd7+220];
	xor.b32  	%r930, %r930, %r751;
	ld.global.u32 	%r752, [%rd7+224];
	xor.b32  	%r1021, %r1021, %r752;
	ld.global.u32 	%r753, [%rd7+228];
	xor.b32  	%r1020, %r1020, %r753;
	ld.global.u32 	%r754, [%rd7+232];
	xor.b32  	%r1019, %r1019, %r754;
	ld.global.u32 	%r755, [%rd7+236];
	xor.b32  	%r926, %r926, %r755;
$L__BB16_66:
	and.b32  	%r757, %r670, 4096;
	setp.eq.s32 	%p36, %r757, 0;
	@%p36 bra 	$L__BB16_68;
	ld.global.u32 	%r758, [%rd7+240];
	xor.b32  	%r930, %r930, %r758;
	ld.global.u32 	%r759, [%rd7+244];
	xor.b32  	%r1021, %r1021, %r759;
	ld.global.u32 	%r760, [%rd7+248];
	xor.b32  	%r1020, %r1020, %r760;
	ld.global.u32 	%r761, [%rd7+252];
	xor.b32  	%r1019, %r1019, %r761;
	ld.global.u32 	%r762, [%rd7+256];
	xor.b32  	%r926, %r926, %r762;
$L__BB16_68:
	and.b32  	%r764, %r670, 8192;
	setp.eq.s32 	%p37, %r764, 0;
	@%p37 bra 	$L__BB16_70;
	ld.global.u32 	%r765, [%rd7+260];
	xor.b32  	%r930, %r930, %r765;
	ld.global.u32 	%r766, [%rd7+264];
	xor.b32  	%r1021, %r1021, %r766;
	ld.global.u32 	%r767, [%rd7+268];
	xor.b32  	%r1020, %r1020, %r767;
	ld.global.u32 	%r768, [%rd7+272];
	xor.b32  	%r1019, %r1019, %r768;
	ld.global.u32 	%r769, [%rd7+276];
	xor.b32  	%r926, %r926, %r769;
$L__BB16_70:
	and.b32  	%r771, %r670, 16384;
	setp.eq.s32 	%p38, %r771, 0;
	@%p38 bra 	$L__BB16_72;
	ld.global.u32 	%r772, [%rd7+280];
	xor.b32  	%r930, %r930, %r772;
	ld.global.u32 	%r773, [%rd7+284];
	xor.b32  	%r1021, %r1021, %r773;
	ld.global.u32 	%r774, [%rd7+288];
	xor.b32  	%r1020, %r1020, %r774;
	ld.global.u32 	%r775, [%rd7+292];
	xor.b32  	%r1019, %r1019, %r775;
	ld.global.u32 	%r776, [%rd7+296];
	xor.b32  	%r926, %r926, %r776;
$L__BB16_72:
	and.b32  	%r778, %r670, 32768;
	setp.eq.s32 	%p39, %r778, 0;
	@%p39 bra 	$L__BB16_74;
	ld.global.u32 	%r779, [%rd7+300];
	xor.b32  	%r930, %r930, %r779;
	ld.global.u32 	%r780, [%rd7+304];
	xor.b32  	%r1021, %r1021, %r780;
	ld.global.u32 	%r781, [%rd7+308];
	xor.b32  	%r1020, %r1020, %r781;
	ld.global.u32 	%r782, [%rd7+312];
	xor.b32  	%r1019, %r1019, %r782;
	ld.global.u32 	%r783, [%rd7+316];
	xor.b32  	%r926, %r926, %r783;
$L__BB16_74:
	add.s32 	%r1017, %r1017, 16;
	setp.ne.s32 	%p40, %r1017, 32;
	@%p40 bra 	$L__BB16_42;
	mad.lo.s32 	%r784, %r1011, -31, %r188;
	add.s32 	%r1011, %r784, 1;
	setp.ne.s32 	%p41, %r1011, 5;
	@%p41 bra 	$L__BB16_41;
	st.local.u32 	[%rd1+4], %r930;
	st.local.v2.u32 	[%rd1+8], {%r1021, %r1020};
	st.local.v2.u32 	[%rd1+16], {%r1019, %r926};
	setp.ne.s64 	%p42, %rd4, 3;
	@%p42 bra 	$L__BB16_114;
	mov.b32 	%r926, 0;
	mov.u32 	%r1111, %r926;
	mov.u32 	%r1112, %r926;
	mov.u32 	%r1113, %r926;
	mov.u32 	%r930, %r926;
	mov.u32 	%r1103, %r926;
$L__BB16_78:
	mul.wide.u32 	%rd20, %r1103, 4;
	add.s64 	%rd21, %rd1, %rd20;
	ld.local.u32 	%r363, [%rd21+4];
	shl.b32 	%r364, %r1103, 5;
	mov.b32 	%r1109, 0;
$L__BB16_79:
	.pragma "nounroll";
	shr.u32 	%r787, %r363, %r1109;
	and.b32  	%r788, %r787, 1;
	setp.eq.b32 	%p43, %r788, 1;
	not.pred 	%p44, %p43;
	add.s32 	%r789, %r364, %r1109;
	mul.lo.s32 	%r790, %r789, 5;
	mul.wide.u32 	%rd22, %r790, 4;
	add.s64 	%rd8, %rd5, %rd22;
	@%p44 bra 	$L__BB16_81;
	ld.global.u32 	%r791, [%rd8];
	xor.b32  	%r930, %r930, %r791;
	ld.global.u32 	%r792, [%rd8+4];
	xor.b32  	%r1113, %r1113, %r792;
	ld.global.u32 	%r793, [%rd8+8];
	xor.b32  	%r1112, %r1112, %r793;
	ld.global.u32 	%r794, [%rd8+12];
	xor.b32  	%r1111, %r1111, %r794;
	ld.global.u32 	%r795, [%rd8+16];
	xor.b32  	%r926, %r926, %r795;
$L__BB16_81:
	and.b32  	%r797, %r787, 2;
	setp.eq.s32 	%p45, %r797, 0;
	@%p45 bra 	$L__BB16_83;
	ld.global.u32 	%r798, [%rd8+20];
	xor.b32  	%r930, %r930, %r798;
	ld.global.u32 	%r799, [%rd8+24];
	xor.b32  	%r1113, %r1113, %r799;
	ld.global.u32 	%r800, [%rd8+28];
	xor.b32  	%r1112, %r1112, %r800;
	ld.global.u32 	%r801, [%rd8+32];
	xor.b32  	%r1111, %r1111, %r801;
	ld.global.u32 	%r802, [%rd8+36];
	xor.b32  	%r926, %r926, %r802;
$L__BB16_83:
	and.b32  	%r804, %r787, 4;
	setp.eq.s32 	%p46, %r804, 0;
	@%p46 bra 	$L__BB16_85;
	ld.global.u32 	%r805, [%rd8+40];
	xor.b32  	%r930, %r930, %r805;
	ld.global.u32 	%r806, [%rd8+44];
	xor.b32  	%r1113, %r1113, %r806;
	ld.global.u32 	%r807, [%rd8+48];
	xor.b32  	%r1112, %r1112, %r807;
	ld.global.u32 	%r808, [%rd8+52];
	xor.b32  	%r1111, %r1111, %r808;
	ld.global.u32 	%r809, [%rd8+56];
	xor.b32  	%r926, %r926, %r809;
$L__BB16_85:
	and.b32  	%r811, %r787, 8;
	setp.eq.s32 	%p47, %r811, 0;
	@%p47 bra 	$L__BB16_87;
	ld.global.u32 	%r812, [%rd8+60];
	xor.b32  	%r930, %r930, %r812;
	ld.global.u32 	%r813, [%rd8+64];
	xor.b32  	%r1113, %r1113, %r813;
	ld.global.u32 	%r814, [%rd8+68];
	xor.b32  	%r1112, %r1112, %r814;
	ld.global.u32 	%r815, [%rd8+72];
	xor.b32  	%r1111, %r1111, %r815;
	ld.global.u32 	%r816, [%rd8+76];
	xor.b32  	%r926, %r926, %r816;
$L__BB16_87:
	and.b32  	%r818, %r787, 16;
	setp.eq.s32 	%p48, %r818, 0;
	@%p48 bra 	$L__BB16_89;
	ld.global.u32 	%r819, [%rd8+80];
	xor.b32  	%r930, %r930, %r819;
	ld.global.u32 	%r820, [%rd8+84];
	xor.b32  	%r1113, %r1113, %r820;
	ld.global.u32 	%r821, [%rd8+88];
	xor.b32  	%r1112, %r1112, %r821;
	ld.global.u32 	%r822, [%rd8+92];
	xor.b32  	%r1111, %r1111, %r822;
	ld.global.u32 	%r823, [%rd8+96];
	xor.b32  	%r926, %r926, %r823;
$L__BB16_89:
	and.b32  	%r825, %r787, 32;
	setp.eq.s32 	%p49, %r825, 0;
	@%p49 bra 	$L__BB16_91;
	ld.global.u32 	%r826, [%rd8+100];
	xor.b32  	%r930, %r930, %r826;
	ld.global.u32 	%r827, [%rd8+104];
	xor.b32  	%r1113, %r1113, %r827;
	ld.global.u32 	%r828, [%rd8+108];
	xor.b32  	%r1112, %r1112, %r828;
	ld.global.u32 	%r829, [%rd8+112];
	xor.b32  	%r1111, %r1111, %r829;
	ld.global.u32 	%r830, [%rd8+116];
	xor.b32  	%r926, %r926, %r830;
$L__BB16_91:
	and.b32  	%r832, %r787, 64;
	setp.eq.s32 	%p50, %r832, 0;
	@%p50 bra 	$L__BB16_93;
	ld.global.u32 	%r833, [%rd8+120];
	xor.b32  	%r930, %r930, %r833;
	ld.global.u32 	%r834, [%rd8+124];
	xor.b32  	%r1113, %r1113, %r834;
	ld.global.u32 	%r835, [%rd8+128];
	xor.b32  	%r1112, %r1112, %r835;
	ld.global.u32 	%r836, [%rd8+132];
	xor.b32  	%r1111, %r1111, %r836;
	ld.global.u32 	%r837, [%rd8+136];
	xor.b32  	%r926, %r926, %r837;
$L__BB16_93:
	and.b32  	%r839, %r787, 128;
	setp.eq.s32 	%p51, %r839, 0;
	@%p51 bra 	$L__BB16_95;
	ld.global.u32 	%r840, [%rd8+140];
	xor.b32  	%r930, %r930, %r840;
	ld.global.u32 	%r841, [%rd8+144];
	xor.b32  	%r1113, %r1113, %r841;
	ld.global.u32 	%r842, [%rd8+148];
	xor.b32  	%r1112, %r1112, %r842;
	ld.global.u32 	%r843, [%rd8+152];
	xor.b32  	%r1111, %r1111, %r843;
	ld.global.u32 	%r844, [%rd8+156];
	xor.b32  	%r926, %r926, %r844;
$L__BB16_95:
	and.b32  	%r846, %r787, 256;
	setp.eq.s32 	%p52, %r846, 0;
	@%p52 bra 	$L__BB16_97;
	ld.global.u32 	%r847, [%rd8+160];
	xor.b32  	%r930, %r930, %r847;
	ld.global.u32 	%r848, [%rd8+164];
	xor.b32  	%r1113, %r1113, %r848;
	ld.global.u32 	%r849, [%rd8+168];
	xor.b32  	%r1112, %r1112, %r849;
	ld.global.u32 	%r850, [%rd8+172];
	xor.b32  	%r1111, %r1111, %r850;
	ld.global.u32 	%r851, [%rd8+176];
	xor.b32  	%r926, %r926, %r851;
$L__BB16_97:
	and.b32  	%r853, %r787, 512;
	setp.eq.s32 	%p53, %r853, 0;
	@%p53 bra 	$L__BB16_99;
	ld.global.u32 	%r854, [%rd8+180];
	xor.b32  	%r930, %r930, %r854;
	ld.global.u32 	%r855, [%rd8+184];
	xor.b32  	%r1113, %r1113, %r855;
	ld.global.u32 	%r856, [%rd8+188];
	xor.b32  	%r1112, %r1112, %r856;
	ld.global.u32 	%r857, [%rd8+192];
	xor.b32  	%r1111, %r1111, %r857;
	ld.global.u32 	%r858, [%rd8+196];
	xor.b32  	%r926, %r926, %r858;
$L__BB16_99:
	and.b32  	%r860, %r787, 1024;
	setp.eq.s32 	%p54, %r860, 0;
	@%p54 bra 	$L__BB16_101;
	ld.global.u32 	%r861, [%rd8+200];
	xor.b32  	%r930, %r930, %r861;
	ld.global.u32 	%r862, [%rd8+204];
	xor.b32  	%r1113, %r1113, %r862;
	ld.global.u32 	%r863, [%rd8+208];
	xor.b32  	%r1112, %r1112, %r863;
	ld.global.u32 	%r864, [%rd8+212];
	xor.b32  	%r1111, %r1111, %r864;
	ld.global.u32 	%r865, [%rd8+216];
	xor.b32  	%r926, %r926, %r865;
$L__BB16_101:
	and.b32  	%r867, %r787, 2048;
	setp.eq.s32 	%p55, %r867, 0;
	@%p55 bra 	$L__BB16_103;
	ld.global.u32 	%r868, [%rd8+220];
	xor.b32  	%r930, %r930, %r868;
	ld.global.u32 	%r869, [%rd8+224];
	xor.b32  	%r1113, %r1113, %r869;
	ld.global.u32 	%r870, [%rd8+228];
	xor.b32  	%r1112, %r1112, %r870;
	ld.global.u32 	%r871, [%rd8+232];
	xor.b32  	%r1111, %r1111, %r871;
	ld.global.u32 	%r872, [%rd8+236];
	xor.b32  	%r926, %r926, %r872;
$L__BB16_103:
	and.b32  	%r874, %r787, 4096;
	setp.eq.s32 	%p56, %r874, 0;
	@%p56 bra 	$L__BB16_105;
	ld.global.u32 	%r875, [%rd8+240];
	xor.b32  	%r930, %r930, %r875;
	ld.global.u32 	%r876, [%rd8+244];
	xor.b32  	%r1113, %r1113, %r876;
	ld.global.u32 	%r877, [%rd8+248];
	xor.b32  	%r1112, %r1112, %r877;
	ld.global.u32 	%r878, [%rd8+252];
	xor.b32  	%r1111, %r1111, %r878;
	ld.global.u32 	%r879, [%rd8+256];
	xor.b32  	%r926, %r926, %r879;
$L__BB16_105:
	and.b32  	%r881, %r787, 8192;
	setp.eq.s32 	%p57, %r881, 0;
	@%p57 bra 	$L__BB16_107;
	ld.global.u32 	%r882, [%rd8+260];
	xor.b32  	%r930, %r930, %r882;
	ld.global.u32 	%r883, [%rd8+264];
	xor.b32  	%r1113, %r1113, %r883;
	ld.global.u32 	%r884, [%rd8+268];
	xor.b32  	%r1112, %r1112, %r884;
	ld.global.u32 	%r885, [%rd8+272];
	xor.b32  	%r1111, %r1111, %r885;
	ld.global.u32 	%r886, [%rd8+276];
	xor.b32  	%r926, %r926, %r886;
$L__BB16_107:
	and.b32  	%r888, %r787, 16384;
	setp.eq.s32 	%p58, %r888, 0;
	@%p58 bra 	$L__BB16_109;
	ld.global.u32 	%r889, [%rd8+280];
	xor.b32  	%r930, %r930, %r889;
	ld.global.u32 	%r890, [%rd8+284];
	xor.b32  	%r1113, %r1113, %r890;
	ld.global.u32 	%r891, [%rd8+288];
	xor.b32  	%r1112, %r1112, %r891;
	ld.global.u32 	%r892, [%rd8+292];
	xor.b32  	%r1111, %r1111, %r892;
	ld.global.u32 	%r893, [%rd8+296];
	xor.b32  	%r926, %r926, %r893;
$L__BB16_109:
	and.b32  	%r895, %r787, 32768;
	setp.eq.s32 	%p59, %r895, 0;
	@%p59 bra 	$L__BB16_111;
	ld.global.u32 	%r896, [%rd8+300];
	xor.b32  	%r930, %r930, %r896;
	ld.global.u32 	%r897, [%rd8+304];
	xor.b32  	%r1113, %r1113, %r897;
	ld.global.u32 	%r898, [%rd8+308];
	xor.b32  	%r1112, %r1112, %r898;
	ld.global.u32 	%r899, [%rd8+312];
	xor.b32  	%r1111, %r1111, %r899;
	ld.global.u32 	%r900, [%rd8+316];
	xor.b32  	%r926, %r926, %r900;
$L__BB16_111:
	add.s32 	%r1109, %r1109, 16;
	setp.ne.s32 	%p60, %r1109, 32;
	@%p60 bra 	$L__BB16_79;
	mad.lo.s32 	%r901, %r1103, -31, %r364;
	add.s32 	%r1103, %r901, 1;
	setp.ne.s32 	%p61, %r1103, 5;
	@%p61 bra 	$L__BB16_78;
	st.local.u32 	[%rd1+4], %r930;
	st.local.v2.u32 	[%rd1+8], {%r1113, %r1112};
	st.local.v2.u32 	[%rd1+16], {%r1111, %r926};
$L__BB16_114:
	shr.u64 	%rd26, %rd3, 2;
	add.s32 	%r913, %r913, 1;
	setp.gt.u64 	%p62, %rd3, 3;
	@%p62 bra 	$L__BB16_2;
$L__BB16_115:
	cvta.to.global.u64 	%rd23, %rd10;
	shr.u32 	%r902, %r930, 2;
	xor.b32  	%r903, %r902, %r930;
	shl.b32 	%r904, %r926, 4;
	shl.b32 	%r905, %r903, 1;
	xor.b32  	%r906, %r905, %r904;
	xor.b32  	%r907, %r906, %r903;
	xor.b32  	%r908, %r907, %r926;
	add.s32 	%r909, %r908, 717346202;
	rem.u32 	%r910, %r909, %r538;
	cvt.rn.f32.s32 	%f1, %r910;
	mul.wide.s32 	%rd24, %r910, 4;
	add.s64 	%rd25, %rd23, %rd24;
	ld.global.f32 	%f2, [%rd25];
	add.f32 	%f3, %f2, %f1;
	st.global.f32 	[%rd25], %f3;
	ret;

}
	// .globl	_Z4randIdEvPT_i
.visible .entry _Z4randIdEvPT_i(
	.param .u64 .ptr .align 1 _Z4randIdEvPT_i_param_0,
	.param .u32 _Z4randIdEvPT_i_param_1
)
{
	.local .align 8 .b8 	__local_depot17[48];
	.reg .b64 	%SP;
	.reg .b64 	%SPL;
	.reg .pred 	%p<63>;
	.reg .b32 	%r<1194>;
	.reg .b64 	%rd<27>;
	.reg .b64 	%fd<4>;

	mov.u64 	%SPL, __local_depot17;
	ld.param.u64 	%rd10, [_Z4randIdEvPT_i_param_0];
	ld.param.u32 	%r538, [_Z4randIdEvPT_i_param_1];
	add.u64 	%rd1, %SPL, 0;
	mov.u32 	%r541, %ctaid.x;
	mov.u32 	%r542, %ntid.x;
	mov.u32 	%r543, %tid.x;
	mad.lo.s32 	%r1, %r541, %r542, %r543;
	mov.b32 	%r930, 1478573778;
	mov.b32 	%r544, 716983765;
	st.local.v2.u32 	[%rd1], {%r544, %r930};
	mov.b32 	%r545, -123459836;
	mov.b32 	%r546, 1163863128;
	st.local.v2.u32 	[%rd1+8], {%r546, %r545};
	mov.b32 	%r926, 1360900310;
	mov.b32 	%r547, -589760388;
	st.local.v2.u32 	[%rd1+16], {%r547, %r926};
	setp.eq.s32 	%p1, %r1, 0;
	@%p1 bra 	$L__BB17_115;
	cvt.s64.s32 	%rd26, %r1;
	mov.b32 	%r913, 0;
	mov.b32 	%r930, 1478573778;
	mov.b32 	%r926, 1360900310;
$L__BB17_2:
	mov.u64 	%rd3, %rd26;
	and.b64  	%rd4, %rd3, 3;
	setp.eq.s64 	%p2, %rd4, 0;
	@%p2 bra 	$L__BB17_114;
	mul.wide.u32 	%rd12, %r913, 3200;
	mov.u64 	%rd13, precalc_xorwow_matrix;
	add.s64 	%rd5, %rd13, %rd12;
	mov.b32 	%r926, 0;
	mov.u32 	%r927, %r926;
	mov.u32 	%r928, %r926;
	mov.u32 	%r929, %r926;
	mov.u32 	%r930, %r926;
	mov.u32 	%r919, %r926;
$L__BB17_4:
	mul.wide.u32 	%rd14, %r919, 4;
	add.s64 	%rd15, %rd1, %rd14;
	ld.local.u32 	%r11, [%rd15+4];
	shl.b32 	%r12, %r919, 5;
	mov.b32 	%r925, 0;
$L__BB17_5:
	.pragma "nounroll";
	shr.u32 	%r553, %r11, %r925;
	and.b32  	%r554, %r553, 1;
	setp.eq.b32 	%p3, %r554, 1;
	not.pred 	%p4, %p3;
	add.s32 	%r555, %r12, %r925;
	mul.lo.s32 	%r556, %r555, 5;
	mul.wide.u32 	%rd16, %r556, 4;
	add.s64 	%rd6, %rd5, %rd16;
	@%p4 bra 	$L__BB17_7;
	ld.global.u32 	%r557, [%rd6];
	xor.b32  	%r930, %r930, %r557;
	ld.global.u32 	%r558, [%rd6+4];
	xor.b32  	%r929, %r929, %r558;
	ld.global.u32 	%r559, [%rd6+8];
	xor.b32  	%r928, %r928, %r559;
	ld.global.u32 	%r560, [%rd6+12];
	xor.b32  	%r927, %r927, %r560;
	ld.global.u32 	%r561, [%rd6+16];
	xor.b32  	%r926, %r926, %r561;
$L__BB17_7:
	and.b32  	%r563, %r553, 2;
	setp.eq.s32 	%p5, %r563, 0;
	@%p5 bra 	$L__BB17_9;
	ld.global.u32 	%r564, [%rd6+20];
	xor.b32  	%r930, %r930, %r564;
	ld.global.u32 	%r565, [%rd6+24];
	xor.b32  	%r929, %r929, %r565;
	ld.global.u32 	%r566, [%rd6+28];
	xor.b32  	%r928, %r928, %r566;
	ld.global.u32 	%r567, [%rd6+32];
	xor.b32  	%r927, %r927, %r567;
	ld.global.u32 	%r568, [%rd6+36];
	xor.b32  	%r926, %r926, %r568;
$L__BB17_9:
	and.b32  	%r570, %r553, 4;
	setp.eq.s32 	%p6, %r570, 0;
	@%p6 bra 	$L__BB17_11;
	ld.global.u32 	%r571, [%rd6+40];
	xor.b32  	%r930, %r930, %r571;
	ld.global.u32 	%r572, [%rd6+44];
	xor.b32  	%r929, %r929, %r572;
	ld.global.u32 	%r573, [%rd6+48];
	xor.b32  	%r928, %r928, %r573;
	ld.global.u32 	%r574, [%rd6+52];
	xor.b32  	%r927, %r927, %r574;
	ld.global.u32 	%r575, [%rd6+56];
	xor.b32  	%r926, %r926, %r575;
$L__BB17_11:
	and.b32  	%r577, %r553, 8;
	setp.eq.s32 	%p7, %r577, 0;
	@%p7 bra 	$L__BB17_13;
	ld.global.u32 	%r578, [%rd6+60];
	xor.b32  	%r930, %r930, %r578;
	ld.global.u32 	%r579, [%rd6+64];
	xor.b32  	%r929, %r929, %r579;
	ld.global.u32 	%r580, [%rd6+68];
	xor.b32  	%r928, %r928, %r580;
	ld.global.u32 	%r581, [%rd6+72];
	xor.b32  	%r927, %r927, %r581;
	ld.global.u32 	%r582, [%rd6+76];
	xor.b32  	%r926, %r926, %r582;
$L__BB17_13:
	and.b32  	%r584, %r553, 16;
	setp.eq.s32 	%p8, %r584, 0;
	@%p8 bra 	$L__BB17_15;
	ld.global.u32 	%r585, [%rd6+80];
	xor.b32  	%r930, %r930, %r585;
	ld.global.u32 	%r586, [%rd6+84];
	xor.b32  	%r929, %r929, %r586;
	ld.global.u32 	%r587, [%rd6+88];
	xor.b32  	%r928, %r928, %r587;
	ld.global.u32 	%r588, [%rd6+92];
	xor.b32  	%r927, %r927, %r588;
	ld.global.u32 	%r589, [%rd6+96];
	xor.b32  	%r926, %r926, %r589;
$L__BB17_15:
	and.b32  	%r591, %r553, 32;
	setp.eq.s32 	%p9, %r591, 0;
	@%p9 bra 	$L__BB17_17;
	ld.global.u32 	%r592, [%rd6+100];
	xor.b32  	%r930, %r930, %r592;
	ld.global.u32 	%r593, [%rd6+104];
	xor.b32  	%r929, %r929, %r593;
	ld.global.u32 	%r594, [%rd6+108];
	xor.b32  	%r928, %r928, %r594;
	ld.global.u32 	%r595, [%rd6+112];
	xor.b32  	%r927, %r927, %r595;
	ld.global.u32 	%r596, [%rd6+116];
	xor.b32  	%r926, %r926, %r596;
$L__BB17_17:
	and.b32  	%r598, %r553, 64;
	setp.eq.s32 	%p10, %r598, 0;
	@%p10 bra 	$L__BB17_19;
	ld.global.u32 	%r599, [%rd6+120];
	xor.b32  	%r930, %r930, %r599;
	ld.global.u32 	%r600, [%rd6+124];
	xor.b32  	%r929, %r929, %r600;
	ld.global.u32 	%r601, [%rd6+128];
	xor.b32  	%r928, %r928, %r601;
	ld.global.u32 	%r602, [%rd6+132];
	xor.b32  	%r927, %r927, %r602;
	ld.global.u32 	%r603, [%rd6+136];
	xor.b32  	%r926, %r926, %r603;
$L__BB17_19:
	and.b32  	%r605, %r553, 128;
	setp.eq.s32 	%p11, %r605, 0;
	@%p11 bra 	$L__BB17_21;
	ld.global.u32 	%r606, [%rd6+140];
	xor.b32  	%r930, %r930, %r606;
	ld.global.u32 	%r607, [%rd6+144];
	xor.b32  	%r929, %r929, %r607;
	ld.global.u32 	%r608, [%rd6+148];
	xor.b32  	%r928, %r928, %r608;
	ld.global.u32 	%r609, [%rd6+152];
	xor.b32  	%r927, %r927, %r609;
	ld.global.u32 	%r610, [%rd6+156];
	xor.b32  	%r926, %r926, %r610;
$L__BB17_21:
	and.b32  	%r612, %r553, 256;
	setp.eq.s32 	%p12, %r612, 0;
	@%p12 bra 	$L__BB17_23;
	ld.global.u32 	%r613, [%rd6+160];
	xor.b32  	%r930, %r930, %r613;
	ld.global.u32 	%r614, [%rd6+164];
	xor.b32  	%r929, %r929, %r614;
	ld.global.u32 	%r615, [%rd6+168];
	xor.b32  	%r928, %r928, %r615;
	ld.global.u32 	%r616, [%rd6+172];
	xor.b32  	%r927, %r927, %r616;
	ld.global.u32 	%r617, [%rd6+176];
	xor.b32  	%r926, %r926, %r617;
$L__BB17_23:
	and.b32  	%r619, %r553, 512;
	setp.eq.s32 	%p13, %r619, 0;
	@%p13 bra 	$L__BB17_25;
	ld.global.u32 	%r620, [%rd6+180];
	xor.b32  	%r930, %r930, %r620;
	ld.global.u32 	%r621, [%rd6+184];
	xor.b32  	%r929, %r929, %r621;
	ld.global.u32 	%r622, [%rd6+188];
	xor.b32  	%r928, %r928, %r622;
	ld.global.u32 	%r623, [%rd6+192];
	xor.b32  	%r927, %r927, %r623;
	ld.global.u32 	%r624, [%rd6+196];
	xor.b32  	%r926, %r926, %r624;
$L__BB17_25:
	and.b32  	%r626, %r553, 1024;
	setp.eq.s32 	%p14, %r626, 0;
	@%p14 bra 	$L__BB17_27;
	ld.global.u32 	%r627, [%rd6+200];
	xor.b32  	%r930, %r930, %r627;
	ld.global.u32 	%r628, [%rd6+204];
	xor.b32  	%r929, %r929, %r628;
	ld.global.u32 	%r629, [%rd6+208];
	xor.b32  	%r928, %r928, %r629;
	ld.global.u32 	%r630, [%rd6+212];
	xor.b32  	%r927, %r927, %r630;
	ld.global.u32 	%r631, [%rd6+216];
	xor.b32  	%r926, %r926, %r631;
$L__BB17_27:
	and.b32  	%r633, %r553, 2048;
	setp.eq.s32 	%p15, %r633, 0;
	@%p15 bra 	$L__BB17_29;
	ld.global.u32 	%r634, [%rd6+220];
	xor.b32  	%r930, %r930, %r634;
	ld.global.u32 	%r635, [%rd6+224];
	xor.b32  	%r929, %r929, %r635;
	ld.global.u32 	%r636, [%rd6+228];
	xor.b32  	%r928, %r928, %r636;
	ld.global.u32 	%r637, [%rd6+232];
	xor.b32  	%r927, %r927, %r637;
	ld.global.u32 	%r638, [%rd6+236];
	xor.b32  	%r926, %r926, %r638;
$L__BB17_29:
	and.b32  	%r640, %r553, 4096;
	setp.eq.s32 	%p16, %r640, 0;
	@%p16 bra 	$L__BB17_31;
	ld.global.u32 	%r641, [%rd6+240];
	xor.b32  	%r930, %r930, %r641;
	ld.global.u32 	%r642, [%rd6+244];
	xor.b32  	%r929, %r929, %r642;
	ld.global.u32 	%r643, [%rd6+248];
	xor.b32  	%r928, %r928, %r643;
	ld.global.u32 	%r644, [%rd6+252];
	xor.b32  	%r927, %r927, %r644;
	ld.global.u32 	%r645, [%rd6+256];
	xor.b32  	%r926, %r926, %r645;
$L__BB17_31:
	and.b32  	%r647, %r553, 8192;
	setp.eq.s32 	%p17, %r647, 0;
	@%p17 bra 	$L__BB17_33;
	ld.global.u32 	%r648, [%rd6+260];
	xor.b32  	%r930, %r930, %r648;
	ld.global.u32 	%r649, [%rd6+264];
	xor.b32  	%r929, %r929, %r649;
	ld.global.u32 	%r650, [%rd6+268];
	xor.b32  	%r928, %r928, %r650;
	ld.global.u32 	%r651, [%rd6+272];
	xor.b32  	%r927, %r927, %r651;
	ld.global.u32 	%r652, [%rd6+276];
	xor.b32  	%r926, %r926, %r652;
$L__BB17_33:
	and.b32  	%r654, %r553, 16384;
	setp.eq.s32 	%p18, %r654, 0;
	@%p18 bra 	$L__BB17_35;
	ld.global.u32 	%r655, [%rd6+280];
	xor.b32  	%r930, %r930, %r655;
	ld.global.u32 	%r656, [%rd6+284];
	xor.b32  	%r929, %r929, %r656;
	ld.global.u32 	%r657, [%rd6+288];
	xor.b32  	%r928, %r928, %r657;
	ld.global.u32 	%r658, [%rd6+292];
	xor.b32  	%r927, %r927, %r658;
	ld.global.u32 	%r659, [%rd6+296];
	xor.b32  	%r926, %r926, %r659;
$L__BB17_35:
	and.b32  	%r661, %r553, 32768;
	setp.eq.s32 	%p19, %r661, 0;
	@%p19 bra 	$L__BB17_37;
	ld.global.u32 	%r662, [%rd6+300];
	xor.b32  	%r930, %r930, %r662;
	ld.global.u32 	%r663, [%rd6+304];
	xor.b32  	%r929, %r929, %r663;
	ld.global.u32 	%r664, [%rd6+308];
	xor.b32  	%r928, %r928, %r664;
	ld.global.u32 	%r665, [%rd6+312];
	xor.b32  	%r927, %r927, %r665;
	ld.global.u32 	%r666, [%rd6+316];
	xor.b32  	%r926, %r926, %r666;
$L__BB17_37:
	add.s32 	%r925, %r925, 16;
	setp.ne.s32 	%p20, %r925, 32;
	@%p20 bra 	$L__BB17_5;
	mad.lo.s32 	%r667, %r919, -31, %r12;
	add.s32 	%r919, %r667, 1;
	setp.ne.s32 	%p21, %r919, 5;
	@%p21 bra 	$L__BB17_4;
	st.local.u32 	[%rd1+4], %r930;
	st.local.v2.u32 	[%rd1+8], {%r929, %r928};
	st.local.v2.u32 	[%rd1+16], {%r927, %r926};
	setp.eq.s64 	%p22, %rd4, 1;
	@%p22 bra 	$L__BB17_114;
	mov.b32 	%r926, 0;
	mov.u32 	%r1019, %r926;
	mov.u32 	%r1020, %r926;
	mov.u32 	%r1021, %r926;
	mov.u32 	%r930, %r926;
	mov.u32 	%r1011, %r926;
$L__BB17_41:
	mul.wide.u32 	%rd17, %r1011, 4;
	add.s64 	%rd18, %rd1, %rd17;
	ld.local.u32 	%r187, [%rd18+4];
	shl.b32 	%r188, %r1011, 5;
	mov.b32 	%r1017, 0;
$L__BB17_42:
	.pragma "nounroll";
	shr.u32 	%r670, %r187, %r1017;
	and.b32  	%r671, %r670, 1;
	setp.eq.b32 	%p23, %r671, 1;
	not.pred 	%p24, %p23;
	add.s32 	%r672, %r188, %r1017;
	mul.lo.s32 	%r673, %r672, 5;
	mul.wide.u32 	%rd19, %r673, 4;
	add.s64 	%rd7, %rd5, %rd19;
	@%p24 bra 	$L__BB17_44;
	ld.global.u32 	%r674, [%rd7];
	xor.b32  	%r930, %r930, %r674;
	ld.global.u32 	%r675, [%rd7+4];
	xor.b32  	%r1021, %r1021, %r675;
	ld.global.u32 	%r676, [%rd7+8];
	xor.b32  	%r1020, %r1020, %r676;
	ld.global.u32 	%r677, [%rd7+12];
	xor.b32  	%r1019, %r1019, %r677;
	ld.global.u32 	%r678, [%rd7+16];
	xor.b32  	%r926, %r926, %r678;
$L__BB17_44:
	and.b32  	%r680, %r670, 2;
	setp.eq.s32 	%p25, %r680, 0;
	@%p25 bra 	$L__BB17_46;
	ld.global.u32 	%r681, [%rd7+20];
	xor.b32  	%r930, %r930, %r681;
	ld.global.u32 	%r682, [%rd7+24];
	xor.b32  	%r1021, %r1021, %r682;
	ld.global.u32 	%r683, [%rd7+28];
	xor.b32  	%r1020, %r1020, %r683;
	ld.global.u32 	%r684, [%rd7+32];
	xor.b32  	%r1019, %r1019, %r684;
	ld.global.u32 	%r685, [%rd7+36];
	xor.b32  	%r926, %r926, %r685;
$L__BB17_46:
	and.b32  	%r687, %r670, 4;
	setp.eq.s32 	%p26, %r687, 0;
	@%p26 bra 	$L__BB17_48;
	ld.global.u32 	%r688, [%rd7+40];
	xor.b32  	%r930, %r930, %r688;
	ld.global.u32 	%r689, [%rd7+44];
	xor.b32  	%r1021, %r1021, %r689;
	ld.global.u32 	%r690, [%rd7+48];
	xor.b32  	%r1020, %r1020, %r690;
	ld.global.u32 	%r691, [%rd7+52];
	xor.b32  	%r1019, %r1019, %r691;
	ld.global.u32 	%r692, [%rd7+56];
	xor.b32  	%r926, %r926, %r692;
$L__BB17_48:
	and.b32  	%r694, %r670, 8;
	setp.eq.s32 	%p27, %r694, 0;
	@%p27 bra 	$L__BB17_50;
	ld.global.u32 	%r695, [%rd7+60];
	xor.b32  	%r930, %r930, %r695;
	ld.global.u32 	%r696, [%rd7+64];
	xor.b32  	%r1021, %r1021, %r696;
	ld.global.u32 	%r697, [%rd7+68];
	xor.b32  	%r1020, %r1020, %r697;
	ld.global.u32 	%r698, [%rd7+72];
	xor.b32  	%r1019, %r1019, %r698;
	ld.global.u32 	%r699, [%rd7+76];
	xor.b32  	%r926, %r926, %r699;
$L__BB17_50:
	and.b32  	%r701, %r670, 16;
	setp.eq.s32 	%p28, %r701, 0;
	@%p28 bra 	$L__BB17_52;
	ld.global.u32 	%r702, [%rd7+80];
	xor.b32  	%r930, %r930, %r702;
	ld.global.u32 	%r703, [%rd7+84];
	xor.b32  	%r1021, %r1021, %r703;
	ld.global.u32 	%r704, [%rd7+88];
	xor.b32  	%r1020, %r1020, %r704;
	ld.global.u32 	%r705, [%rd7+92];
	xor.b32  	%r1019, %r1019, %r705;
	ld.global.u32 	%r706, [%rd7+96];
	xor.b32  	%r926, %r926, %r706;
$L__BB17_52:
	and.b32  	%r708, %r670, 32;
	setp.eq.s32 	%p29, %r708, 0;
	@%p29 bra 	$L__BB17_54;
	ld.global.u32 	%r709, [%rd7+100];
	xor.b32  	%r930, %r930, %r709;
	ld.global.u32 	%r710, [%rd7+104];
	xor.b32  	%r1021, %r1021, %r710;
	ld.global.u32 	%r711, [%rd7+108];
	xor.b32  	%r1020, %r1020, %r711;
	ld.global.u32 	%r712, [%rd7+112];
	xor.b32  	%r1019, %r1019, %r712;
	ld.global.u32 	%r713, [%rd7+116];
	xor.b32  	%r926, %r926, %r713;
$L__BB17_54:
	and.b32  	%r715, %r670, 64;
	setp.eq.s32 	%p30, %r715, 0;
	@%p30 bra 	$L__BB17_56;
	ld.global.u32 	%r716, [%rd7+120];
	xor.b32  	%r930, %r930, %r716;
	ld.global.u32 	%r717, [%rd7+124];
	xor.b32  	%r1021, %r1021, %r717;
	ld.global.u32 	%r718, [%rd7+128];
	xor.b32  	%r1020, %r1020, %r718;
	ld.global.u32 	%r719, [%rd7+132];
	xor.b32  	%r1019, %r1019, %r719;
	ld.global.u32 	%r720, [%rd7+136];
	xor.b32  	%r926, %r926, %r720;
$L__BB17_56:
	and.b32  	%r722, %r670, 128;
	setp.eq.s32 	%p31, %r722, 0;
	@%p31 bra 	$L__BB17_58;
	ld.global.u32 	%r723, [%rd7+140];
	xor.b32  	%r930, %r930, %r723;
	ld.global.u32 	%r724, [%rd7+144];
	xor.b32  	%r1021, %r1021, %r724;
	ld.global.u32 	%r725, [%rd7+148];
	xor.b32  	%r1020, %r1020, %r725;
	ld.global.u32 	%r726, [%rd7+152];
	xor.b32  	%r1019, %r1019, %r726;
	ld.global.u32 	%r727, [%rd7+156];
	xor.b32  	%r926, %r926, %r727;
$L__BB17_58:
	and.b32  	%r729, %r670, 256;
	setp.eq.s32 	%p32, %r729, 0;
	@%p32 bra 	$L__BB17_60;
	ld.global.u32 	%r730, [%rd7+160];
	xor.b32  	%r930, %r930, %r730;
	ld.global.u32 	%r731, [%rd7+164];
	xor.b32  	%r1021, %r1021, %r731;
	ld.global.u32 	%r732, [%rd7+168];
	xor.b32  	%r1020, %r1020, %r732;
	ld.global.u32 	%r733, [%rd7+172];
	xor.b32  	%r1019, %r1019, %r733;
	ld.global.u32 	%r734, [%rd7+176];
	xor.b32  	%r926, %r926, %r734;
$L__BB17_60:
	and.b32  	%r736, %r670, 512;
	setp.eq.s32 	%p33, %r736, 0;
	@%p33 bra 	$L__BB17_62;
	ld.global.u32 	%r737, [%rd7+180];
	xor.b32  	%r930, %r930, %r737;
	ld.global.u32 	%r738, [%rd7+184];
	xor.b32  	%r1021, %r1021, %r738;
	ld.global.u32 	%r739, [%rd7+188];
	xor.b32  	%r1020, %r1020, %r739;
	ld.global.u32 	%r740, [%rd7+192];
	xor.b32  	%r1019, %r1019, %r740;
	ld.global.u32 	%r741, [%rd7+196];
	xor.b32  	%r926, %r926, %r741;
$L__BB17_62:
	and.b32  	%r743, %r670, 1024;
	setp.eq.s32 	%p34, %r743, 0;
	@%p34 bra 	$L__BB17_64;
	ld.global.u32 	%r744, [%rd7+200];
	xor.b32  	%r930, %r930, %r744;
	ld.global.u32 	%r745, [%rd7+204];
	xor.b32  	%r1021, %r1021, %r745;
	ld.global.u32 	%r746, [%rd7+208];
	xor.b32  	%r1020, %r1020, %r746;
	ld.global.u32 	%r747, [%rd7+212];
	xor.b32  	%r1019, %r1019, %r747;
	ld.global.u32 	%r748, [%rd7+216];
	xor.b32  	%r926, %r926, %r748;
$L__BB17_64:
	and.b32  	%r750, %r670, 2048;
	setp.eq.s32 	%p35, %r750, 0;
	@%p35 bra 	$L__BB17_66;
	ld.global.u32 	%r751, [%rd7+220];
	xor.b32  	%r930, %r930, %r751;
	ld.global.u32 	%r752, [%rd7+224];
	xor.b32  	%r1021, %r1021, %r752;
	ld.global.u32 	%r753, [%rd7+228];
	xor.b32  	%r1020, %r1020, %r753;
	ld.global.u32 	%r754, [%rd7+232];
	xor.b32  	%r1019, %r1019, %r754;
	ld.global.u32 	%r755, [%rd7+236];
	xor.b32  	%r926, %r926, %r755;
$L__BB17_66:
	and.b32  	%r757, %r670, 4096;
	setp.eq.s32 	%p36, %r757, 0;
	@%p36 bra 	$L__BB17_68;
	ld.global.u32 	%r758, [%rd7+240];
	xor.b32  	%r930, %r930, %r758;
	ld.global.u32 	%r759, [%rd7+244];
	xor.b32  	%r1021, %r1021, %r759;
	ld.global.u32 	%r760, [%rd7+248];
	xor.b32  	%r1020, %r1020, %r760;
	ld.global.u32 	%r761, [%rd7+252];
	xor.b32  	%r1019, %r1019, %r761;
	ld.global.u32 	%r762, [%rd7+256];
	xor.b32  	%r926, %r926, %r762;
$L__BB17_68:
	and.b32  	%r764, %r670, 8192;
	setp.eq.s32 	%p37, %r764, 0;
	@%p37 bra 	$L__BB17_70;
	ld.global.u32 	%r765, [%rd7+260];
	xor.b32  	%r930, %r930, %r765;
	ld.global.u32 	%r766, [%rd7+264];
	xor.b32  	%r1021, %r1021, %r766;
	ld.global.u32 	%r767, [%rd7+268];
	xor.b32  	%r1020, %r1020, %r767;
	ld.global.u32 	%r768, [%rd7+272];
	xor.b32  	%r1019, %r1019, %r768;
	ld.global.u32 	%r769, [%rd7+276];
	xor.b32  	%r926, %r926, %r769;
$L__BB17_70:
	and.b32  	%r771, %r670, 16384;
	setp.eq.s32 	%p38, %r771, 0;
	@%p38 bra 	$L__BB17_72;
	ld.global.u32 	%r772, [%rd7+280];
	xor.b32  	%r930, %r930, %r772;
	ld.global.u32 	%r773, [%rd7+284];
	xor.b32  	%r1021, %r1021, %r773;
	ld.global.u32 	%r774, [%rd7+288];
	xor.b32  	%r1020, %r1020, %r774;
	ld.global.u32 	%r775, [%rd7+292];
	xor.b32  	%r1019, %r1019, %r775;
	ld.global.u32 	%r776, [%rd7+296];
	xor.b32  	%r926, %r926, %r776;
$L__BB17_72:
	and.b32  	%r778, %r670, 32768;
	setp.eq.s32 	%p39, %r778, 0;
	@%p39 bra 	$L__BB17_74;
	ld.global.u32 	%r779, [%rd7+300];
	xor.b32  	%r930, %r930, %r779;
	ld.global.u32 	%r780, [%rd7+304];
	xor.b32  	%r1021, %r1021, %r780;
	ld.global.u32 	%r781, [%rd7+308];
	xor.b32  	%r1020, %r1020, %r781;
	ld.global.u32 	%r782, [%rd7+312];
	xor.b32  	%r1019, %r1019, %r782;
	ld.global.u32 	%r783, [%rd7+316];
	xor.b32  	%r926, %r926, %r783;
$L__BB17_74:
	add.s32 	%r1017, %r1017, 16;
	setp.ne.s32 	%p40, %r1017, 32;
	@%p40 bra 	$L__BB17_42;
	mad.lo.s32 	%r784, %r1011, -31, %r188;
	add.s32 	%r1011, %r784, 1;
	setp.ne.s32 	%p41, %r1011, 5;
	@%p41 bra 	$L__BB17_41;
	st.local.u32 	[%rd1+4], %r930;
	st.local.v2.u32 	[%rd1+8], {%r1021, %r1020};
	st.local.v2.u32 	[%rd1+16], {%r1019, %r926};
	setp.ne.s64 	%p42, %rd4, 3;
	@%p42 bra 	$L__BB17_114;
	mov.b32 	%r926, 0;
	mov.u32 	%r1111, %r926;
	mov.u32 	%r1112, %r926;
	mov.u32 	%r1113, %r926;
	mov.u32 	%r930, %r926;
	mov.u32 	%r1103, %r926;
$L__BB17_78:
	mul.wide.u32 	%rd20, %r1103, 4;
	add.s64 	%rd21, %rd1, %rd20;
	ld.local.u32 	%r363, [%rd21+4];
	shl.b32 	%r364, %r1103, 5;
	mov.b32 	%r1109, 0;
$L__BB17_79:
	.pragma "nounroll";
	shr.u32 	%r787, %r363, %r1109;
	and.b32  	%r788, %r787, 1;
	setp.eq.b32 	%p43, %r788, 1;
	not.pred 	%p44, %p43;
	add.s32 	%r789, %r364, %r1109;
	mul.lo.s32 	%r790, %r789, 5;
	mul.wide.u32 	%rd22, %r790, 4;
	add.s64 	%rd8, %rd5, %rd22;
	@%p44 bra 	$L__BB17_81;
	ld.global.u32 	%r791, [%rd8];
	xor.b32  	%r930, %r930, %r791;
	ld.global.u32 	%r792, [%rd8+4];
	xor.b32  	%r1113, %r1113, %r792;
	ld.global.u32 	%r793, [%rd8+8];
	xor.b32  	%r1112, %r1112, %r793;
	ld.global.u32 	%r794, [%rd8+12];
	xor.b32  	%r1111, %r1111, %r794;
	ld.global.u32 	%r795, [%rd8+16];
	xor.b32  	%r926, %r926, %r795;
$L__BB17_81:
	and.b32  	%r797, %r787, 2;
	setp.eq.s32 	%p45, %r797, 0;
	@%p45 bra 	$L__BB17_83;
	ld.global.u32 	%r798, [%rd8+20];
	xor.b32  	%r930, %r930, %r798;
	ld.global.u32 	%r799, [%rd8+24];
	xor.b32  	%r1113, %r1113, %r799;
	ld.global.u32 	%r800, [%rd8+28];
	xor.b32  	%r1112, %r1112, %r800;
	ld.global.u32 	%r801, [%rd8+32];
	xor.b32  	%r1111, %r1111, %r801;
	ld.global.u32 	%r802, [%rd8+36];
	xor.b32  	%r926, %r926, %r802;
$L__BB17_83:
	and.b32  	%r804, %r787, 4;
	setp.eq.s32 	%p46, %r804, 0;
	@%p46 bra 	$L__BB17_85;
	ld.global.u32 	%r805, [%rd8+40];
	xor.b32  	%r930, %r930, %r805;
	ld.global.u32 	%r806, [%rd8+44];
	xor.b32  	%r1113, %r1113, %r806;
	ld.global.u32 	%r807, [%rd8+48];
	xor.b32  	%r1112, %r1112, %r807;
	ld.global.u32 	%r808, [%rd8+52];
	xor.b32  	%r1111, %r1111, %r808;
	ld.global.u32 	%r809, [%rd8+56];
	xor.b32  	%r926, %r926, %r809;
$L__BB17_85:
	and.b32  	%r811, %r787, 8;
	setp.eq.s32 	%p47, %r811, 0;
	@%p47 bra 	$L__BB17_87;
	ld.global.u32 	%r812, [%rd8+60];
	xor.b32  	%r930, %r930, %r812;
	ld.global.u32 	%r813, [%rd8+64];
	xor.b32  	%r1113, %r1113, %r813;
	ld.global.u32 	%r814, [%rd8+68];
	xor.b32  	%r1112, %r1112, %r814;
	ld.global.u32 	%r815, [%rd8+72];
	xor.b32  	%r1111, %r1111, %r815;
	ld.global.u32 	%r816, [%rd8+76];
	xor.b32  	%r926, %r926, %r816;
$L__BB17_87:
	and.b32  	%r818, %r787, 16;
	setp.eq.s32 	%p48, %r818, 0;
	@%p48 bra 	$L__BB17_89;
	ld.global.u32 	%r819, [%rd8+80];
	xor.b32  	%r930, %r930, %r819;
	ld.global.u32 	%r820, [%rd8+84];
	xor.b32  	%r1113, %r1113, %r820;
	ld.global.u32 	%r821, [%rd8+88];
	xor.b32  	%r1112, %r1112, %r821;
	ld.global.u32 	%r822, [%rd8+92];
	xor.b32  	%r1111, %r1111, %r822;
	ld.global.u32 	%r823, [%rd8+96];
	xor.b32  	%r926, %r926, %r823;
$L__BB17_89:
	and.b32  	%r825, %r787, 32;
	setp.eq.s32 	%p49, %r825, 0;
	@%p49 bra 	$L__BB17_91;
	ld.global.u32 	%r826, [%rd8+100];
	xor.b32  	%r930, %r930, %r826;
	ld.global.u32 	%r827, [%rd8+104];
	xor.b32  	%r1113, %r1113, %r827;
	ld.global.u32 	%r828, [%rd8+108];
	xor.b32  	%r1112, %r1112, %r828;
	ld.global.u32 	%r829, [%rd8+112];
	xor.b32  	%r1111, %r1111, %r829;
	ld.global.u32 	%r830, [%rd8+116];
	xor.b32  	%r926, %r926, %r830;
$L__BB17_91:
	and.b32  	%r832, %r787, 64;
	setp.eq.s32 	%p50, %r832, 0;
	@%p50 bra 	$L__BB17_93;
	ld.global.u32 	%r833, [%rd8+120];
	xor.b32  	%r930, %r930, %r833;
	ld.global.u32 	%r834, [%rd8+124];
	xor.b32  	%r1113, %r1113, %r834;
	ld.global.u32 	%r835, [%rd8+128];
	xor.b32  	%r1112, %r1112, %r835;
	ld.global.u32 	%r836, [%rd8+132];
	xor.b32  	%r1111, %r1111, %r836;
	ld.global.u32 	%r837, [%rd8+136];
	xor.b32  	%r926, %r926, %r837;
$L__BB17_93:
	and.b32  	%r839, %r787, 128;
	setp.eq.s32 	%p51, %r839, 0;
	@%p51 bra 	$L__BB17_95;
	ld.global.u32 	%r840, [%rd8+140];
	xor.b32  	%r930, %r930, %r840;
	ld.global.u32 	%r841, [%rd8+144];
	xor.b32  	%r1113, %r1113, %r841;
	ld.global.u32 	%r842, [%rd8+148];
	xor.b32  	%r1112, %r1112, %r842;
	ld.global.u32 	%r843, [%rd8+152];
	xor.b32  	%r1111, %r1111, %r843;
	ld.global.u32 	%r844, [%rd8+156];
	xor.b32  	%r926, %r926, %r844;
$L__BB17_95:
	and.b32  	%r846, %r787, 256;
	setp.eq.s32 	%p52, %r846, 0;
	@%p52 bra 	$L__BB17_97;
	ld.global.u32 	%r847, [%rd8+160];
	xor.b32  	%r930, %r930, %r847;
	ld.global.u32 	%r848, [%rd8+164];
	xor.b32  	%r1113, %r1113, %r848;
	ld.global.u32 	%r849, [%rd8+168];
	xor.b32  	%r1112, %r1112, %r849;
	ld.global.u32 	%r850, [%rd8+172];
	xor.b32  	%r1111, %r1111, %r850;
	ld.global.u32 	%r851, [%rd8+176];
	xor.b32  	%r926, %r926, %r851;
$L__BB17_97:
	and.b32  	%r853, %r787, 512;
	setp.eq.s32 	%p53, %r853, 0;
	@%p53 bra 	$L__BB17_99;
	ld.global.u32 	%r854, [%rd8+180];
	xor.b32  	%r930, %r930, %r854;
	ld.global.u32 	%r855, [%rd8+184];
	xor.b32  	%r1113, %r1113, %r855;
	ld.global.u32 	%r856, [%rd8+188];
	xor.b32  	%r1112, %r1112, %r856;
	ld.global.u32 	%r857, [%rd8+192];
	xor.b32  	%r1111, %r1111, %r857;
	ld.global.u32 	%r858, [%rd8+196];
	xor.b32  	%r926, %r926, %r858;
$L__BB17_99:
	and.b32  	%r860, %r787, 1024;
	setp.eq.s32 	%p54, %r860, 0;
	@%p54 bra 	$L__BB17_101;
	ld.global.u32 	%r861, [%rd8+200];
	xor.b32  	%r930, %r930, %r861;
	ld.global.u32 	%r862, [%rd8+204];
	xor.b32  	%r1113, %r1113, %r862;
	ld.global.u32 	%r863, [%rd8+208];
	xor.b32  	%r1112, %r1112, %r863;
	ld.global.u32 	%r864, [%rd8+212];
	xor.b32  	%r1111, %r1111, %r864;
	ld.global.u32 	%r865, [%rd8+216];
	xor.b32  	%r926, %r926, %r865;
$L__BB17_101:
	and.b32  	%r867, %r787, 2048;
	setp.eq.s32 	%p55, %r867, 0;
	@%p55 bra 	$L__BB17_103;
	ld.global.u32 	%r868, [%rd8+220];
	xor.b32  	%r930, %r930, %r868;
	ld.global.u32 	%r869, [%rd8+224];
	xor.b32  	%r1113, %r1113, %r869;
	ld.global.u32 	%r870, [%rd8+228];
	xor.b32  	%r1112, %r1112, %r870;
	ld.global.u32 	%r871, [%rd8+232];
	xor.b32  	%r1111, %r1111, %r871;
	ld.global.u32 	%r872, [%rd8+236];
	xor.b32  	%r926, %r926, %r872;
$L__BB17_103:
	and.b32  	%r874, %r787, 4096;
	setp.eq.s32 	%p56, %r874, 0;
	@%p56 bra 	$L__BB17_105;
	ld.global.u32 	%r875, [%rd8+240];
	xor.b32  	%r930, %r930, %r875;
	ld.global.u32 	%r876, [%rd8+244];
	xor.b32  	%r1113, %r1113, %r876;
	ld.global.u32 	%r877, [%rd8+248];
	xor.b32  	%r1112, %r1112, %r877;
	ld.global.u32 	%r878, [%rd8+252];
	xor.b32  	%r1111, %r1111, %r878;
	ld.global.u32 	%r879, [%rd8+256];
	xor.b32  	%r926, %r926, %r879;
$L__BB17_105:
	and.b32  	%r881, %r787, 8192;
	setp.eq.s32 	%p57, %r881, 0;
	@%p57 bra 	$L__BB17_107;
	ld.global.u32 	%r882, [%rd8+260];
	xor.b32  	%r930, %r930, %r882;
	ld.global.u32 	%r883, [%rd8+264];
	xor.b32  	%r1113, %r1113, %r883;
	ld.global.u32 	%r884, [%rd8+268];
	xor.b32  	%r1112, %r1112, %r884;
	ld.global.u32 	%r885, [%rd8+272];
	xor.b32  	%r1111, %r1111, %r885;
	ld.global.u32 	%r886, [%rd8+276];
	xor.b32  	%r926, %r926, %r886;
$L__BB17_107:
	and.b32  	%r888, %r787, 16384;
	setp.eq.s32 	%p58, %r888, 0;
	@%p58 bra 	$L__BB17_109;
	ld.global.u32 	%r889, [%rd8+280];
	xor.b32  	%r930, %r930, %r889;
	ld.global.u32 	%r890, [%rd8+284];
	xor.b32  	%r1113, %r1113, %r890;
	ld.global.u32 	%r891, [%rd8+288];
	xor.b32  	%r1112, %r1112, %r891;
	ld.global.u32 	%r892, [%rd8+292];
	xor.b32  	%r1111, %r1111, %r892;
	ld.global.u32 	%r893, [%rd8+296];
	xor.b32  	%r926, %r926, %r893;
$L__BB17_109:
	and.b32  	%r895, %r787, 32768;
	setp.eq.s32 	%p59, %r895, 0;
	@%p59 bra 	$L__BB17_111;
	ld.global.u32 	%r896, [%rd8+300];
	xor.b32  	%r930, %r930, %r896;
	ld.global.u32 	%r897, [%rd8+304];
	xor.b32  	%r1113, %r1113, %r897;
	ld.global.u32 	%r898, [%rd8+308];
	xor.b32  	%r1112, %r1112, %r898;
	ld.global.u32 	%r899, [%rd8+312];
	xor.b32  	%r1111, %r1111, %r899;
	ld.global.u32 	%r900, [%rd8+316];
	xor.b32  	%r926, %r926, %r900;
$L__BB17_111:
	add.s32 	%r1109, %r1109, 16;
	setp.ne.s32 	%p60, %r1109, 32;
	@%p60 bra 	$L__BB17_79;
	mad.lo.s32 	%r901, %r1103, -31, %r364;
	add.s32 	%r1103, %r901, 1;
	setp.ne.s32 	%p61, %r1103, 5;
	@%p61 bra 	$L__BB17_78;
	st.local.u32 	[%rd1+4], %r930;
	st.local.v2.u32 	[%rd1+8], {%r1113, %r1112};
	st.local.v2.u32 	[%rd1+16], {%r1111, %r926};
$L__BB17_114:
	shr.u64 	%rd26, %rd3, 2;
	add.s32 	%r913, %r913, 1;
	setp.gt.u64 	%p62, %rd3, 3;
	@%p62 bra 	$L__BB17_2;
$L__BB17_115:
	cvta.to.global.u64 	%rd23, %rd10;
	shr.u32 	%r902, %r930, 2;
	xor.b32  	%r903, %r902, %r930;
	shl.b32 	%r904, %r926, 4;
	shl.b32 	%r905, %r903, 1;
	xor.b32  	%r906, %r905, %r904;
	xor.b32  	%r907, %r906, %r903;
	xor.b32  	%r908, %r907, %r926;
	add.s32 	%r909, %r908, 717346202;
	rem.u32 	%r910, %r909, %r538;
	cvt.rn.f64.s32 	%fd1, %r910;
	mul.wide.s32 	%rd24, %r910, 8;
	add.s64 	%rd25, %rd23, %rd24;
	ld.global.f64 	%fd2, [%rd25];
	add.f64 	%fd3, %fd2, %fd1;
	st.global.f64 	[%rd25], %fd3;
	ret;

}


// ===== COMPILED SASS (sm_100) =====

	.target	sm_100

	.elftype	@"ET_EXEC"


//--------------------- .note.nv.tkinfo           --------------------------
	.section	.note.nv.tkinfo,"",@"SHT_NOTE"
	.sectionflags	@"SHF_NOTE_NV_TKINFO"
	.tkinfo
        /*0018*/ 	.word	0x00000002
        /*0030*/ 	.string	""
        /*0030*/ 	.string	"ptxas"
        /*0030*/ 	.string	"Cuda compilation tools, release 13.0, V13.0.88"
        /*0030*/ 	.string	"Build cuda_13.0.r13.0/compiler.36424714_0"
        /*0030*/ 	.string	"-arch sm_100 -m 64 "



//--------------------- .note.nv.cuinfo           --------------------------
	.section	.note.nv.cuinfo,"",@"SHT_NOTE"
	.sectionflags	@"SHF_NOTE_NV_CUINFO"
        /*0018*/ 	.short	0x0002
        /*001a*/ 	.short	0x0064
        /*001c*/ 	.short	0x0082
	.zero		2


//--------------------- .nv.info                  --------------------------
	.section	.nv.info,"",@"SHT_CUDA_INFO"
	.align	4


	//----- nvinfo : EIATTR_REGCOUNT
	.align		4
        /*0000*/ 	.byte	0x04, 0x2f
        /*0002*/ 	.short	(.L_10 - .L_9)
	.align		4
.L_9:
        /*0004*/ 	.word	index@(_Z4compIiEvPT_)
        /*0008*/ 	.word	0x00000010


	//----- nvinfo : EIATTR_FRAME_SIZE
	.align		4
.L_10:
        /*000c*/ 	.byte	0x04, 0x11
        /*000e*/ 	.short	(.L_12 - .L_11)
	.align		4
.L_11:
        /*0010*/ 	.word	index@(_Z4compIiEvPT_)
        /*0014*/ 	.word	0x00000000


	//----- nvinfo : EIATTR_REGCOUNT
	.align		4
.L_12:
        /*0018*/ 	.byte	0x04, 0x2f
        /*001a*/ 	.short	(.L_14 - .L_13)
	.align		4
.L_13:
        /*001c*/ 	.word	index@(_Z4compIfEvPT_)
        /*0020*/ 	.word	0x0000000a


	//----- nvinfo : EIATTR_FRAME_SIZE
	.align		4
.L_14:
        /*0024*/ 	.byte	0x04, 0x11
        /*0026*/ 	.short	(.L_16 - .L_15)
	.align		4
.L_15:
        /*0028*/ 	.word	index@(_Z4compIfEvPT_)
        /*002c*/ 	.word	0x00000000


	//----- nvinfo : EIATTR_REGCOUNT
	.align		4
.L_16:
        /*0030*/ 	.byte	0x04, 0x2f
        /*0032*/ 	.short	(.L_18 - .L_17)
	.align		4
.L_17:
        /*0034*/ 	.word	index@(_Z4compIdEvPT_)
        /*0038*/ 	.word	0x0000000a


	//----- nvinfo : EIATTR_FRAME_SIZE
	.align		4
.L_18:
        /*003c*/ 	.byte	0x04, 0x11
        /*003e*/ 	.short	(.L_20 - .L_19)
	.align		4
.L_19:
        /*0040*/ 	.word	index@(_Z4compIdEvPT_)
        /*0044*/ 	.word	0x00000000


	//----- nvinfo : EIATTR_REGCOUNT
	.align		4
.L_20:
        /*0048*/ 	.byte	0x04, 0x2f
        /*004a*/ 	.short	(.L_22 - .L_21)
	.align		4
.L_21:
        /*004c*/ 	.word	index@(_Z4gevvIiEvPT_S1_S1_)
        /*0050*/ 	.word	0x0000000c


	//----- nvinfo : EIATTR_FRAME_SIZE
	.align		4
.L_22:
        /*0054*/ 	.byte	0x04, 0x11
        /*0056*/ 	.short	(.L_24 - .L_23)
	.align		4
.L_23:
        /*0058*/ 	.word	index@(_Z4gevvIiEvPT_S1_S1_)
        /*005c*/ 	.word	0x00000000


	//----- nvinfo : EIATTR_REGCOUNT
	.align		4
.L_24:
        /*0060*/ 	.byte	0x04, 0x2f
        /*0062*/ 	.short	(.L_26 - .L_25)
	.align		4
.L_25:
        /*0064*/ 	.word	index@(_Z4gevvIfEvPT_S1_S1_)
        /*0068*/ 	.word	0x0000000c


	//----- nvinfo : EIATTR_FRAME_SIZE
	.align		4
.L_26:
        /*006c*/ 	.byte	0x04, 0x11
        /*006e*/ 	.short	(.L_28 - .L_27)
	.align		4
.L_27:
        /*0070*/ 	.word	index@(_Z4gevvIfEvPT_S1_S1_)
        /*0074*/ 	.word	0x00000000


	//----- nvinfo : EIATTR_REGCOUNT
	.align		4
.L_28:
        /*0078*/ 	.byte	0x04, 0x2f
        /*007a*/ 	.short	(.L_30 - .L_29)
	.align		4
.L_29:
        /*007c*/ 	.word	index@(_Z4gevvIdEvPT_S1_S1_)
        /*0080*/ 	.word	0x0000000e


	//----- nvinfo : EIATTR_FRAME_SIZE
	.align		4
.L_30:
        /*0084*/ 	.byte	0x04, 0x11
        /*0086*/ 	.short	(.L_32 - .L_31)
	.align		4
.L_31:
        /*0088*/ 	.word	index@(_Z4gevvIdEvPT_S1_S1_)
        /*008c*/ 	.word	0x00000000


	//----- nvinfo : EIATTR_REGCOUNT
	.align		4
.L_32:
        /*0090*/ 	.byte	0x04, 0x2f
        /*0092*/ 	.short	(.L_34 - .L_33)
	.align		4
.L_33:
        /*0094*/ 	.word	index@(_Z4irvvIiEvPT_S1_S1_Pi)
        /*0098*/ 	.word	0x0000000e


	//----- nvinfo : EIATTR_FRAME_SIZE
	.align		4
.L_34:
        /*009c*/ 	.byte	0x04, 0x11
        /*009e*/ 	.short	(.L_36 - .L_35)
	.align		4
.L_35:
        /*00a0*/ 	.word	index@(_Z4irvvIiEvPT_S1_S1_Pi)
        /*00a4*/ 	.word	0x00000000


	//----- nvinfo : EIATTR_REGCOUNT
	.align		4
.L_36:
        /*00a8*/ 	.byte	0x04, 0x2f
        /*00aa*/ 	.short	(.L_38 - .L_37)
	.align		4
.L_37:
        /*00ac*/ 	.word	index@(_Z4irvvIfEvPT_S1_S1_Pi)
        /*00b0*/ 	.word	0x0000000e


	//----- nvinfo : EIATTR_FRAME_SIZE
	.align		4
.L_38:
        /*00b4*/ 	.byte	0x04, 0x11
        /*00b6*/ 	.short	(.L_40 - .L_39)
	.align		4
.L_39:
        /*00b8*/ 	.word	index@(_Z4irvvIfEvPT_S1_S1_Pi)
        /*00bc*/ 	.word	0x00000000


	//----- nvinfo : EIATTR_REGCOUNT
	.align		4
.L_40:
        /*00c0*/ 	.byte	0x04, 0x2f
        /*00c2*/ 	.short	(.L_42 - .L_41)
	.align		4
.L_41:
        /*00c4*/ 	.word	index@(_Z4irvvIdEvPT_S1_S1_Pi)
        /*00c8*/ 	.word	0x0000000e


	//----- nvinfo : EIATTR_FRAME_SIZE
	.align		4
.L_42:
        /*00cc*/ 	.byte	0x04, 0x11
        /*00ce*/ 	.short	(.L_44 - .L_43)
	.align		4
.L_43:
        /*00d0*/ 	.word	index@(_Z4irvvIdEvPT_S1_S1_Pi)
        /*00d4*/ 	.word	0x00000000


	//----- nvinfo : EIATTR_REGCOUNT
	.align		4
.L_44:
        /*00d8*/ 	.byte	0x04, 0x2f
        /*00da*/ 	.short	(.L_46 - .L_45)
	.align		4
.L_45:
        /*00dc*/ 	.word	index@(_Z4gemvIiEvPT_S1_S1_i)
        /*00e0*/ 	.word	0x00000016


	//----- nvinfo : EIATTR_FRAME_SIZE
	.align		4
.L_46:
        /*00e4*/ 	.byte	0x04, 0x11
        /*00e6*/ 	.short	(.L_48 - .L_47)
	.align		4
.L_47:
        /*00e8*/ 	.word	index@(_Z4gemvIiEvPT_S1_S1_i)
        /*00ec*/ 	.word	0x00000000


	//----- nvinfo : EIATTR_REGCOUNT
	.align		4
.L_48:
        /*00f0*/ 	.byte	0x04, 0x2f
        /*00f2*/ 	.short	(.L_50 - .L_49)
	.align		4
.L_49:
        /*00f4*/ 	.word	index@(_Z4gemvIfEvPT_S1_S1_i)
        /*00f8*/ 	.word	0x00000016


	//----- nvinfo : EIATTR_FRAME_SIZE
	.align		4
.L_50:
        /*00fc*/ 	.byte	0x04, 0x11
        /*00fe*/ 	.short	(.L_52 - .L_51)
	.align		4
.L_51:
        /*0100*/ 	.word	index@(_Z4gemvIfEvPT_S1_S1_i)
        /*0104*/ 	.word	0x00000000


	//----- nvinfo : EIATTR_REGCOUNT
	.align		4
.L_52:
        /*0108*/ 	.byte	0x04, 0x2f
        /*010a*/ 	.short	(.L_54 - .L_53)
	.align		4
.L_53:
        /*010c*/ 	.word	index@(_Z4gemvIdEvPT_S1_S1_i)
        /*0110*/ 	.word	0x0000001a


	//----- nvinfo : EIATTR_FRAME_SIZE
	.align		4
.L_54:
        /*0114*/ 	.byte	0x04, 0x11
        /*0116*/ 	.short	(.L_56 - .L_55)
	.align		4
.L_55:
        /*0118*/ 	.word	index@(_Z4gemvIdEvPT_S1_S1_i)
        /*011c*/ 	.word	0x00000000


	//----- nvinfo : EIATTR_REGCOUNT
	.align		4
.L_56:
        /*0120*/ 	.byte	0x04, 0x2f
        /*0122*/ 	.short	(.L_58 - .L_57)
	.align		4
.L_57:
        /*0124*/ 	.word	index@(_Z4gemmIiEvPT_S1_S1_i)
        /*0128*/ 	.word	0x00000018


	//----- nvinfo : EIATTR_FRAME_SIZE
	.align		4
.L_58:
        /*012c*/ 	.byte	0x04, 0x11
        /*012e*/ 	.short	(.L_60 - .L_59)
	.align		4
.L_59:
        /*0130*/ 	.word	index@(_Z4gemmIiEvPT_S1_S1_i)
        /*0134*/ 	.word	0x00000000


	//----- nvinfo : EIATTR_REGCOUNT
	.align		4
.L_60:
        /*0138*/ 	.byte	0x04, 0x2f
        /*013a*/ 	.short	(.L_62 - .L_61)
	.align		4
.L_61:
        /*013c*/ 	.word	index@(_Z4gemmIfEvPT_S1_S1_i)
        /*0140*/ 	.word	0x00000018


	//----- nvinfo : EIATTR_FRAME_SIZE
	.align		4
.L_62:
        /*0144*/ 	.byte	0x04, 0x11
        /*0146*/ 	.short	(.L_64 - .L_63)
	.align		4
.L_63:
        /*0148*/ 	.word	index@(_Z4gemmIfEvPT_S1_S1_i)
        /*014c*/ 	.word	0x00000000


	//----- nvinfo : EIATTR_REGCOUNT
	.align		4
.L_64:
        /*0150*/ 	.byte	0x04, 0x2f
        /*0152*/ 	.short	(.L_66 - .L_65)
	.align		4
.L_65:
        /*0154*/ 	.word	index@(_Z4gemmIdEvPT_S1_S1_i)
        /*0158*/ 	.word	0x00000018


	//----- nvinfo : EIATTR_FRAME_SIZE
	.align		4
.L_66:
        /*015c*/ 	.byte	0x04, 0x11
        /*015e*/ 	.short	(.L_68 - .L_67)
	.align		4
.L_67:
        /*0160*/ 	.word	index@(_Z4gemmIdEvPT_S1_S1_i)
        /*0164*/ 	.word	0x00000000


	//----- nvinfo : EIATTR_REGCOUNT
	.align		4
.L_68:
        /*0168*/ 	.byte	0x04, 0x2f
        /*016a*/ 	.short	(.L_70 - .L_69)
	.align		4
.L_69:
        /*016c*/ 	.word	index@(_Z4randIiEvPT_i)
        /*0170*/ 	.word	0x00000020


	//----- nvinfo : EIATTR_FRAME_SIZE
	.align		4
.L_70:
        /*0174*/ 	.byte	0x04, 0x11
        /*0176*/ 	.short	(.L_72 - .L_71)
	.align		4
.L_71:
        /*0178*/ 	.word	index@(_Z4randIiEvPT_i)
        /*017c*/ 	.word	0x00000030


	//----- nvinfo : EIATTR_REGCOUNT
	.align		4
.L_72:
        /*0180*/ 	.byte	0x04, 0x2f
        /*0182*/ 	.short	(.L_74 - .L_73)
	.align		4
.L_73:
        /*0184*/ 	.word	index@(_Z4randIfEvPT_i)
        /*0188*/ 	.word	0x00000020


	//----- nvinfo : EIATTR_FRAME_SIZE
	.align		4
.L_74:
        /*018c*/ 	.byte	0x04, 0x11
        /*018e*/ 	.short	(.L_76 - .L_75)
	.align		4
.L_75:
        /*0190*/ 	.word	index@(_Z4randIfEvPT_i)
        /*0194*/ 	.word	0x00000030


	//----- nvinfo : EIATTR_REGCOUNT
	.align		4
.L_76:
        /*0198*/ 	.byte	0x04, 0x2f
        /*019a*/ 	.short	(.L_78 - .L_77)
	.align		4
.L_77:
        /*019c*/ 	.word	index@(_Z4randIdEvPT_i)
        /*01a0*/ 	.word	0x00000020


	//----- nvinfo : EIATTR_FRAME_SIZE
	.align		4
.L_78:
        /*01a4*/ 	.byte	0x04, 0x11
        /*01a6*/ 	.short	(.L_80 - .L_79)
	.align		4
.L_79:
        /*01a8*/ 	.word	index@(_Z4randIdEvPT_i)
        /*01ac*/ 	.word	0x00000030


	//----- nvinfo : EIATTR_MIN_STACK_SIZE
	.align		4
.L_80:
        /*01b0*/ 	.byte	0x04, 0x12
        /*01b2*/ 	.short	(.L_82 - .L_81)
	.align		4
.L_81:
        /*01b4*/ 	.word	index@(_Z4randIdEvPT_i)
        /*01b8*/ 	.word	0x00000030


	//----- nvinfo : EIATTR_MIN_STACK_SIZE
	.align		4
.L_82:
        /*01bc*/ 	.byte	0x04, 0x12
        /*01be*/ 	.short	(.L_84 - .L_83)
	.align		4
.L_83:
        /*01c0*/ 	.word	index@(_Z4randIfEvPT_i)
        /*01c4*/ 	.word	0x00000030


	//----- nvinfo : EIATTR_MIN_STACK_SIZE
	.align		4
.L_84:
        /*01c8*/ 	.byte	0x04, 0x12
        /*01ca*/ 	.short	(.L_86 - .L_85)
	.align		4
.L_85:
        /*01cc*/ 	.word	index@(_Z4randIiEvPT_i)
        /*01d0*/ 	.word	0x00000030


	//----- nvinfo : EIATTR_MIN_STACK_SIZE
	.align		4
.L_86:
        /*01d4*/ 	.byte	0x04, 0x12
        /*01d6*/ 	.short	(.L_88 - .L_87)
	.align		4
.L_87:
        /*01d8*/ 	.word	index@(_Z4gemmIdEvPT_S1_S1_i)
        /*01dc*/ 	.word	0x00000000


	//----- nvinfo : EIATTR_MIN_STACK_SIZE
	.align		4
.L_88:
        /*01e0*/ 	.byte	0x04, 0x12
        /*01e2*/ 	.short	(.L_90 - .L_89)
	.align		4
.L_89:
        /*01e4*/ 	.word	index@(_Z4gemmIfEvPT_S1_S1_i)
        /*01e8*/ 	.word	0x00000000


	//----- nvinfo : EIATTR_MIN_STACK_SIZE
	.align		4
.L_90:
        /*01ec*/ 	.byte	0x04, 0x12
        /*01ee*/ 	.short	(.L_92 - .L_91)
	.align		4
.L_91:
        /*01f0*/ 	.word	index@(_Z4gemmIiEvPT_S1_S1_i)
        /*01f4*/ 	.word	0x00000000


	//----- nvinfo : EIATTR_MIN_STACK_SIZE
	.align		4
.L_92:
        /*01f8*/ 	.byte	0x04, 0x12
        /*01fa*/ 	.short	(.L_94 - .L_93)
	.align		4
.L_93:
        /*01fc*/ 	.word	index@(_Z4gemvIdEvPT_S1_S1_i)
        /*0200*/ 	.word	0x00000000


	//----- nvinfo : EIATTR_MIN_STACK_SIZE
	.align		4
.L_94:
        /*0204*/ 	.byte	0x04, 0x12
        /*0206*/ 	.short	(.L_96 - .L_95)
	.align		4
.L_95:
        /*0208*/ 	.word	index@(_Z4gemvIfEvPT_S1_S1_i)
        /*020c*/ 	.word	0x00000000


	//----- nvinfo : EIATTR_MIN_STACK_SIZE
	.align		4
.L_96:
        /*0210*/ 	.byte	0x04, 0x12
        /*0212*/ 	.short	(.L_98 - .L_97)
	.align		4
.L_97:
        /*0214*/ 	.word	index@(_Z4gemvIiEvPT_S1_S1_i)
        /*0218*/ 	.word	0x00000000


	//----- nvinfo : EIATTR_MIN_STACK_SIZE
	.align		4
.L_98:
        /*021c*/ 	.byte	0x04, 0x12
        /*021e*/ 	.short	(.L_100 - .L_99)
	.align		4
.L_99:
        /*0220*/ 	.word	index@(_Z4irvvIdEvPT_S1_S1_Pi)
        /*0224*/ 	.word	0x00000000


	//----- nvinfo : EIATTR_MIN_STACK_SIZE
	.align		4
.L_100:
        /*0228*/ 	.byte	0x04, 0x12
        /*022a*/ 	.short	(.L_102 - .L_101)
	.align		4
.L_101:
        /*022c*/ 	.word	index@(_Z4irvvIfEvPT_S1_S1_Pi)
        /*0230*/ 	.word	0x00000000


	//----- nvinfo : EIATTR_MIN_STACK_SIZE
	.align		4
.L_102:
        /*0234*/ 	.byte	0x04, 0x12
        /*0236*/ 	.short	(.L_104 - .L_103)
	.align		4
.L_103:
        /*0238*/ 	.word	index@(_Z4irvvIiEvPT_S1_S1_Pi)
        /*023c*/ 	.word	0x00000000


	//----- nvinfo : EIATTR_MIN_STACK_SIZE
	.align		4
.L_104:
        /*0240*/ 	.byte	0x04, 0x12
        /*0242*/ 	.short	(.L_106 - .L_105)
	.align		4
.L_105:
        /*0244*/ 	.word	index@(_Z4gevvIdEvPT_S1_S1_)
        /*0248*/ 	.word	0x00000000


	//----- nvinfo : EIATTR_MIN_STACK_SIZE
	.align		4
.L_106:
        /*024c*/ 	.byte	0x04, 0x12
        /*024e*/ 	.short	(.L_108 - .L_107)
	.align		4
.L_107:
        /*0250*/ 	.word	index@(_Z4gevvIfEvPT_S1_S1_)
        /*0254*/ 	.word	0x00000000


	//----- nvinfo : EIATTR_MIN_STACK_SIZE
	.align		4
.L_108:
        /*0258*/ 	.byte	0x04, 0x12
        /*025a*/ 	.short	(.L_110 - .L_109)
	.align		4
.L_109:
        /*025c*/ 	.word	index@(_Z4gevvIiEvPT_S1_S1_)
        /*0260*/ 	.word	0x00000000


	//----- nvinfo : EIATTR_MIN_STACK_SIZE
	.align		4
.L_110:
        /*0264*/ 	.byte	0x04, 0x12
        /*0266*/ 	.short	(.L_112 - .L_111)
	.align		4
.L_111:
        /*0268*/ 	.word	index@(_Z4compIdEvPT_)
        /*026c*/ 	.word	0x00000000


	//----- nvinfo : EIATTR_MIN_STACK_SIZE
	.align		4
.L_112:
        /*0270*/ 	.byte	0x04, 0x12
        /*0272*/ 	.short	(.L_114 - .L_113)
	.align		4
.L_113:
        /*0274*/ 	.word	index@(_Z4compIfEvPT_)
        /*0278*/ 	.word	0x00000000


	//----- nvinfo : EIATTR_MIN_STACK_SIZE
	.align		4
.L_114:
        /*027c*/ 	.byte	0x04, 0x12
        /*027e*/ 	.short	(.L_116 - .L_115)
	.align		4
.L_115:
        /*0280*/ 	.word	index@(_Z4compIiEvPT_)
        /*0284*/ 	.word	0x00000000
.L_116:


//--------------------- .nv.compat                --------------------------
	.section	.nv.compat,"",@"SHT_CUDA_COMPAT_INFO"
	.align	4
        /*0000*/ 	.byte	0x02, 0x09, 0x00, 0x00, 0x02, 0x02, 0x01, 0x00, 0x02, 0x05, 0x05, 0x00, 0x03, 0x07, 0x01, 0x01
        /*0010*/ 	.byte	0x02, 0x03, 0x00, 0x00, 0x02, 0x06, 0x01, 0x00, 0x04, 0x0b, 0x08, 0x00, 0x01, 0x00, 0x00, 0x00
        /*0020*/ 	.byte	0x00, 0x00, 0x00, 0x00


//--------------------- .nv.info._Z4randIdEvPT_i  --------------------------
	.section	.nv.info._Z4randIdEvPT_i,"",@"SHT_CUDA_INFO"
	.sectionflags	@""
	.align	4


	//----- nvinfo : EIATTR_CUDA_API_VERSION
	.align		4
        /*0000*/ 	.byte	0x04, 0x37
        /*0002*/ 	.short	(.L_118 - .L_117)
.L_117:
        /*0004*/ 	.word	0x00000082


	//----- nvinfo : EIATTR_KPARAM_INFO
	.align		4
.L_118:
        /*0008*/ 	.byte	0x04, 0x17
        /*000a*/ 	.short	(.L_120 - .L_119)
.L_119:
        /*000c*/ 	.word	0x00000000
        /*0010*/ 	.short	0x0001
        /*0012*/ 	.short	0x0008
        /*0014*/ 	.byte	0x00, 0xf0, 0x11, 0x00


	//----- nvinfo : EIATTR_KPARAM_INFO
	.align		4
.L_120:
        /*0018*/ 	.byte	0x04, 0x17
        /*001a*/ 	.short	(.L_122 - .L_121)
.L_121:
        /*001c*/ 	.word	0x00000000
        /*0020*/ 	.short	0x0000
        /*0022*/ 	.short	0x0000
        /*0024*/ 	.byte	0x00, 0xf5, 0x21, 0x00


	//----- nvinfo : EIATTR_SPARSE_MMA_MASK
	.align		4
.L_122:
        /*0028*/ 	.byte	0x03, 0x50
        /*002a*/ 	.short	0x0000


	//----- nvinfo : EIATTR_MAXREG_COUNT
	.align		4
        /*002c*/ 	.byte	0x03, 0x1b
        /*002e*/ 	.short	0x00ff


	//----- nvinfo : EIATTR_MERCURY_ISA_VERSION
	.align		4
        /*0030*/ 	.byte	0x03, 0x5f
        /*0032*/ 	.short	0x0101


	//----- nvinfo : EIATTR_VRC_CTA_INIT_COUNT
	.align		4
        /*0034*/ 	.byte	0x02, 0x4a
	.zero		1
	.zero		1


	//----- nvinfo : EIATTR_EXIT_INSTR_OFFSETS
	.align		4
        /*0038*/ 	.byte	0x04, 0x1c
        /*003a*/ 	.short	(.L_124 - .L_123)


	//   ....[0]....
.L_123:
        /*003c*/ 	.word	0x00002850


	//----- nvinfo : EIATTR_CRS_STACK_SIZE
	.align		4
.L_124:
        /*0040*/ 	.byte	0x04, 0x1e
        /*0042*/ 	.short	(.L_126 - .L_125)
.L_125:
        /*0044*/ 	.word	0x00000000


	//----- nvinfo : EIATTR_CBANK_PARAM_SIZE
	.align		4
.L_126:
        /*0048*/ 	.byte	0x03, 0x19
        /*004a*/ 	.short	0x000c


	//----- nvinfo : EIATTR_PARAM_CBANK
	.align		4
        /*004c*/ 	.byte	0x04, 0x0a
        /*004e*/ 	.short	(.L_128 - .L_127)
	.align		4
.L_127:
        /*0050*/ 	.word	index@(.nv.constant0._Z4randIdEvPT_i)
        /*0054*/ 	.short	0x0380
        /*0056*/ 	.short	0x000c


	//----- nvinfo : EIATTR_SW_WAR
	.align		4
.L_128:
        /*0058*/ 	.byte	0x04, 0x36
        /*005a*/ 	.short	(.L_130 - .L_129)
.L_129:
        /*005c*/ 	.word	0x00000008
.L_130:


//--------------------- .nv.info._Z4randIfEvPT_i  --------------------------
	.section	.nv.info._Z4randIfEvPT_i,"",@"SHT_CUDA_INFO"
	.sectionflags	@""
	.align	4


	//----- nvinfo : EIATTR_CUDA_API_VERSION
	.align		4
        /*0000*/ 	.byte	0x04, 0x37
        /*0002*/ 	.short	(.L_132 - .L_131)
.L_131:
        /*0004*/ 	.word	0x00000082


	//----- nvinfo : EIATTR_KPARAM_INFO
	.align		4
.L_132:
        /*0008*/ 	.byte	0x04, 0x17
        /*000a*/ 	.short	(.L_134 - .L_133)
.L_133:
        /*000c*/ 	.word	0x00000000
        /*0010*/ 	.short	0x0001
        /*0012*/ 	.short	0x0008
        /*0014*/ 	.byte	0x00, 0xf0, 0x11, 0x00


	//----- nvinfo : EIATTR_KPARAM_INFO
	.align		4
.L_134:
        /*0018*/ 	.byte	0x04, 0x17
        /*001a*/ 	.short	(.L_136 - .L_135)
.L_135:
        /*001c*/ 	.word	0x00000000
        /*0020*/ 	.short	0x0000
        /*0022*/ 	.short	0x0000
        /*0024*/ 	.byte	0x00, 0xf5, 0x21, 0x00


	//----- nvinfo : EIATTR_SPARSE_MMA_MASK
	.align		4
.L_136:
        /*0028*/ 	.byte	0x03, 0x50
        /*002a*/ 	.short	0x0000


	//----- nvinfo : EIATTR_MAXREG_COUNT
	.align		4
        /*002c*/ 	.byte	0x03, 0x1b
        /*002e*/ 	.short	0x00ff


	//----- nvinfo : EIATTR_MERCURY_ISA_VERSION
	.align		4
        /*0030*/ 	.byte	0x03, 0x5f
        /*0032*/ 	.short	0x0101


	//----- nvinfo : EIATTR_VRC_CTA_INIT_COUNT
	.align		4
        /*0034*/ 	.byte	0x02, 0x4a
	.zero		1
	.zero		1


	//----- nvinfo : EIATTR_EXIT_INSTR_OFFSETS
	.align		4
        /*0038*/ 	.byte	0x04, 0x1c
        /*003a*/ 	.short	(.L_138 - .L_137)


	//   ....[0]....
.L_137:
        /*003c*/ 	.word	0x00002850


	//----- nvinfo : EIATTR_CRS_STACK_SIZE
	.align		4
.L_138:
        /*0040*/ 	.byte	0x04, 0x1e
        /*0042*/ 	.short	(.L_140 - .L_139)
.L_139:
        /*0044*/ 	.word	0x00000000


	//----- nvinfo : EIATTR_CBANK_PARAM_SIZE
	.align		4
.L_140:
        /*0048*/ 	.byte	0x03, 0x19
        /*004a*/ 	.short	0x000c


	//----- nvinfo : EIATTR_PARAM_CBANK
	.align		4
        /*004c*/ 	.byte	0x04, 0x0a
        /*004e*/ 	.short	(.L_142 - .L_141)
	.align		4
.L_141:
        /*0050*/ 	.word	index@(.nv.constant0._Z4randIfEvPT_i)
        /*0054*/ 	.short	0x0380
        /*0056*/ 	.short	0x000c


	//----- nvinfo : EIATTR_SW_WAR
	.align		4
.L_142:
        /*0058*/ 	.byte	0x04, 0x36
        /*005a*/ 	.short	(.L_144 - .L_143)
.L_143:
        /*005c*/ 	.word	0x00000008
.L_144:


//--------------------- .nv.info._Z4randIiEvPT_i  --------------------------
	.section	.nv.info._Z4randIiEvPT_i,"",@"SHT_CUDA_INFO"
	.sectionflags	@""
	.align	4


	//----- nvinfo : EIATTR_CUDA_API_VERSION
	.align		4
        /*0000*/ 	.byte	0x04, 0x37
        /*0002*/ 	.short	(.L_146 - .L_145)
.L_145:
        /*0004*/ 	.word	0x00000082


	//----- nvinfo : EIATTR_KPARAM_INFO
	.align		4
.L_146:
        /*0008*/ 	.byte	0x04, 0x17
        /*000a*/ 	.short	(.L_148 - .L_147)
.L_147:
        /*000c*/ 	.word	0x00000000
        /*0010*/ 	.short	0x0001
        /*0012*/ 	.short	0x0008
        /*0014*/ 	.byte	0x00, 0xf0, 0x11, 0x00


	//----- nvinfo : EIATTR_KPARAM_INFO
	.align		4
.L_148:
        /*0018*/ 	.byte	0x04, 0x17
        /*001a*/ 	.short	(.L_150 - .L_149)
.L_149:
        /*001c*/ 	.word	0x00000000
        /*0020*/ 	.short	0x0000
        /*0022*/ 	.short	0x0000
        /*0024*/ 	.byte	0x00, 0xf5, 0x21, 0x00


	//----- nvinfo : EIATTR_SPARSE_MMA_MASK
	.align		4
.L_150:
        /*0028*/ 	.byte	0x03, 0x50
        /*002a*/ 	.short	0x0000


	//----- nvinfo : EIATTR_MAXREG_COUNT
	.align		4
        /*002c*/ 	.byte	0x03, 0x1b
        /*002e*/ 	.short	0x00ff


	//----- nvinfo : EIATTR_MERCURY_ISA_VERSION
	.align		4
        /*0030*/ 	.byte	0x03, 0x5f
        /*0032*/ 	.short	0x0101


	//----- nvinfo : EIATTR_VRC_CTA_INIT_COUNT
	.align		4
        /*0034*/ 	.byte	0x02, 0x4a
	.zero		1
	.zero		1


	//----- nvinfo : EIATTR_EXIT_INSTR_OFFSETS
	.align		4
        /*0038*/ 	.byte	0x04, 0x1c
        /*003a*/ 	.short	(.L_152 - .L_151)


	//   ....[0]....
.L_151:
        /*003c*/ 	.word	0x00002840


	//----- nvinfo : EIATTR_CRS_STACK_SIZE
	.align		4
.L_152:
        /*0040*/ 	.byte	0x04, 0x1e
        /*0042*/ 	.short	(.L_154 - .L_153)
.L_153:
        /*0044*/ 	.word	0x00000000


	//----- nvinfo : EIATTR_CBANK_PARAM_SIZE
	.align		4
.L_154:
        /*0048*/ 	.byte	0x03, 0x19
        /*004a*/ 	.short	0x000c


	//----- nvinfo : EIATTR_PARAM_CBANK
	.align		4
        /*004c*/ 	.byte	0x04, 0x0a
        /*004e*/ 	.short	(.L_156 - .L_155)
	.align		4
.L_155:
        /*0050*/ 	.word	index@(.nv.constant0._Z4randIiEvPT_i)
        /*0054*/ 	.short	0x0380
        /*0056*/ 	.short	0x000c


	//----- nvinfo : EIATTR_SW_WAR
	.align		4
.L_156:
        /*0058*/ 	.byte	0x04, 0x36
        /*005a*/ 	.short	(.L_158 - .L_157)
.L_157:
        /*005c*/ 	.word	0x00000008
.L_158:


//--------------------- .nv.info._Z4gemmIdEvPT_S1_S1_i --------------------------
	.section	.nv.info._Z4gemmIdEvPT_S1_S1_i,"",@"SHT_CUDA_INFO"
	.sectionflags	@""
	.align	4


	//----- nvinfo : EIATTR_CUDA_API_VERSION
	.align		4
        /*0000*/ 	.byte	0x04, 0x37
        /*0002*/ 	.short	(.L_160 - .L_159)
.L_159:
        /*0004*/ 	.word	0x00000082


	//----- nvinfo : EIATTR_KPARAM_INFO
	.align		4
.L_160:
        /*0008*/ 	.byte	0x04, 0x17
        /*000a*/ 	.short	(.L_162 - .L_161)
.L_161:
        /*000c*/ 	.word	0x00000000
        /*0010*/ 	.short	0x0003
        /*0012*/ 	.short	0x0018
        /*0014*/ 	.byte	0x00, 0xf0, 0x11, 0x00


	//----- nvinfo : EIATTR_KPARAM_INFO
	.align		4
.L_162:
        /*0018*/ 	.byte	0x04, 0x17
        /*001a*/ 	.short	(.L_164 - .L_163)
.L_163:
        /*001c*/ 	.word	0x00000000
        /*0020*/ 	.short	0x0002
        /*0022*/ 	.short	0x0010
        /*0024*/ 	.byte	0x00, 0xf5, 0x21, 0x00


	//----- nvinfo : EIATTR_KPARAM_INFO
	.align		4
.L_164:
        /*0028*/ 	.byte	0x04, 0x17
        /*002a*/ 	.short	(.L_166 - .L_165)
.L_165:
        /*002c*/ 	.word	0x00000000
        /*0030*/ 	.short	0x0001
        /*0032*/ 	.short	0x0008
        /*0034*/ 	.byte	0x00, 0xf5, 0x21, 0x00


	//----- nvinfo : EIATTR_KPARAM_INFO
	.align		4
.L_166:
        /*0038*/ 	.byte	0x04, 0x17
        /*003a*/ 	.short	(.L_168 - .L_167)
.L_167:
        /*003c*/ 	.word	0x00000000
        /*0040*/ 	.short	0x0000
        /*0042*/ 	.short	0x0000
        /*0044*/ 	.byte	0x00, 0xf5, 0x21, 0x00


	//----- nvinfo : EIATTR_SPARSE_MMA_MASK
	.align		4
.L_168:
        /*0048*/ 	.byte	0x03, 0x50
        /*004a*/ 	.short	0x0000


	//----- nvinfo : EIATTR_MAXREG_COUNT
	.align		4
        /*004c*/ 	.byte	0x03, 0x1b
        /*004e*/ 	.short	0x00ff


	//----- nvinfo : EIATTR_MERCURY_ISA_VERSION
	.align		4
        /*0050*/ 	.byte	0x03, 0x5f
        /*0052*/ 	.short	0x0101


	//----- nvinfo : EIATTR_VRC_CTA_INIT_COUNT
	.align		4
        /*0054*/ 	.byte	0x02, 0x4a
	.zero		1
	.zero		1


	//----- nvinfo : EIATTR_EXIT_INSTR_OFFSETS
	.align		4
        /*0058*/ 	.byte	0x04, 0x1c
        /*005a*/ 	.short	(.L_170 - .L_169)


	//   ....[0]....
.L_169:
        /*005c*/ 	.word	0x00000050


	//   ....[1]....
        /*0060*/ 	.word	0x000005e0


	//   ....[2]....
        /*0064*/ 	.word	0x00000850


	//   ....[3]....
        /*0068*/ 	.word	0x00000a10


	//   ....[4]....
        /*006c*/ 	.word	0x00000ac0


	//----- nvinfo : EIATTR_CBANK_PARAM_SIZE
	.align		4
.L_170:
        /*0070*/ 	.byte	0x03, 0x19
        /*0072*/ 	.short	0x001c


	//----- nvinfo : EIATTR_PARAM_CBANK
	.align		4
        /*0074*/ 	.byte	0x04, 0x0a
        /*0076*/ 	.short	(.L_172 - .L_171)
	.align		4
.L_171:
        /*0078*/ 	.word	index@(.nv.constant0._Z4gemmIdEvPT_S1_S1_i)
        /*007c*/ 	.short	0x0380
        /*007e*/ 	.short	0x001c


	//----- nvinfo : EIATTR_SW_WAR
	.align		4
.L_172:
        /*0080*/ 	.byte	0x04, 0x36
        /*0082*/ 	.short	(.L_174 - .L_173)
.L_173:
        /*0084*/ 	.word	0x00000008
.L_174:


//--------------------- .nv.info._Z4gemmIfEvPT_S1_S1_i --------------------------
	.section	.nv.info._Z4gemmIfEvPT_S1_S1_i,"",@"SHT_CUDA_INFO"
	.sectionflags	@""
	.align	4


	//----- nvinfo : EIATTR_CUDA_API_VERSION
	.align		4
        /*0000*/ 	.byte	0x04, 0x37
        /*0002*/ 	.short	(.L_176 - .L_175)
.L_175:
        /*0004*/ 	.word	0x00000082


	//----- nvinfo : EIATTR_KPARAM_INFO
	.align		4
.L_176:
        /*0008*/ 	.byte	0x04, 0x17
        /*000a*/ 	.short	(.L_178 - .L_177)
.L_177:
        /*000c*/ 	.word	0x00000000
        /*0010*/ 	.short	0x0003
        /*0012*/ 	.short	0x0018
        /*0014*/ 	.byte	0x00, 0xf0, 0x11, 0x00


	//----- nvinfo : EIATTR_KPARAM_INFO
	.align		4
.L_178:
        /*0018*/ 	.byte	0x04, 0x17
        /*001a*/ 	.short	(.L_180 - .L_179)
.L_179:
        /*001c*/ 	.word	0x00000000
        /*0020*/ 	.short	0x0002
        /*0022*/ 	.short	0x0010
        /*0024*/ 	.byte	0x00, 0xf5, 0x21, 0x00


	//----- nvinfo : EIATTR_KPARAM_INFO
	.align		4
.L_180:
        /*0028*/ 	.byte	0x04, 0x17
        /*002a*/ 	.short	(.L_182 - .L_181)
.L_181:
        /*002c*/ 	.word	0x00000000
        /*0030*/ 	.short	0x0001
        /*0032*/ 	.short	0x0008
        /*0034*/ 	.byte	0x00, 0xf5, 0x21, 0x00


	//----- nvinfo : EIATTR_KPARAM_INFO
	.align		4
.L_182:
        /*0038*/ 	.byte	0x04, 0x17
        /*003a*/ 	.short	(.L_184 - .L_183)
.L_183:
        /*003c*/ 	.word	0x00000000
        /*0040*/ 	.short	0x0000
        /*0042*/ 	.short	0x0000
        /*0044*/ 	.byte	0x00, 0xf5, 0x21, 0x00


	//----- nvinfo : EIATTR_SPARSE_MMA_MASK
	.align		4
.L_184:
        /*0048*/ 	.byte	0x03, 0x50
        /*004a*/ 	.short	0x0000


	//----- nvinfo : EIATTR_MAXREG_COUNT
	.align		4
        /*004c*/ 	.byte	0x03, 0x1b
        /*004e*/ 	.short	0x00ff


	//----- nvinfo : EIATTR_MERCURY_ISA_VERSION
	.align		4
        /*0050*/ 	.byte	0x03, 0x5f
        /*0052*/ 	.short	0x0101


	//----- nvinfo : EIATTR_VRC_CTA_INIT_COUNT
	.align		4
        /*0054*/ 	.byte	0x02, 0x4a
	.zero		1
	.zero		1


	//----- nvinfo : EIATTR_EXIT_INSTR_OFFSETS
	.align		4
        /*0058*/ 	.byte	0x04, 0x1c
        /*005a*/ 	.short	(.L_186 - .L_185)


	//   ....[0]....
.L_185:
        /*005c*/ 	.word	0x00000050


	//   ....[1]....
        /*0060*/ 	.word	0x00000620


	//   ....[2]....
        /*0064*/ 	.word	0x00000890


	//   ....[3]....
        /*0068*/ 	.word	0x00000a50


	//   ....[4]....
        /*006c*/ 	.word	0x00000b00


	//----- nvinfo : EIATTR_CBANK_PARAM_SIZE
	.align		4
.L_186:
        /*0070*/ 	.byte	0x03, 0x19
        /*0072*/ 	.short	0x001c


	//----- nvinfo : EIATTR_PARAM_CBANK
	.align		4
        /*0074*/ 	.byte	0x04, 0x0a
        /*0076*/ 	.short	(.L_188 - .L_187)
	.align		4
.L_187:
        /*0078*/ 	.word	index@(.nv.constant0._Z4gemmIfEvPT_S1_S1_i)
        /*007c*/ 	.short	0x0380
        /*007e*/ 	.short	0x001c


	//----- nvinfo : EIATTR_SW_WAR
	.align		4
.L_188:
        /*0080*/ 	.byte	0x04, 0x36
        /*0082*/ 	.short	(.L_190 - .L_189)
.L_189:
        /*0084*/ 	.word	0x00000008
.L_190:


//--------------------- .nv.info._Z4gemmIiEvPT_S1_S1_i --------------------------
	.section	.nv.info._Z4gemmIiEvPT_S1_S1_i,"",@"SHT_CUDA_INFO"
	.sectionflags	@""
	.align	4


	//----- nvinfo : EIATTR_CUDA_API_VERSION
	.align		4
        /*0000*/ 	.byte	0x04, 0x37
        /*0002*/ 	.short	(.L_192 - .L_191)
.L_191:
        /*0004*/ 	.word	0x00000082


	//----- nvinfo : EIATTR_KPARAM_INFO
	.align		4
.L_192:
        /*0008*/ 	.byte	0x04, 0x17
        /*000a*/ 	.short	(.L_194 - .L_193)
.L_193:
        /*000c*/ 	.word	0x00000000
        /*0010*/ 	.short	0x0003
        /*0012*/ 	.short	0x0018
        /*0014*/ 	.byte	0x00, 0xf0, 0x11, 0x00


	//----- nvinfo : EIATTR_KPARAM_INFO
	.align		4
.L_194:
        /*0018*/ 	.byte	0x04, 0x17
        /*001a*/ 	.short	(.L_196 - .L_195)
.L_195:
        /*001c*/ 	.word	0x00000000
        /*0020*/ 	.short	0x0002
        /*0022*/ 	.short	0x0010
        /*0024*/ 	.byte	0x00, 0xf5, 0x21, 0x00


	//----- nvinfo : EIATTR_KPARAM_INFO
	.align		4
.L_196:
        /*0028*/ 	.byte	0x04, 0x17
        /*002a*/ 	.short	(.L_198 - .L_197)
.L_197:
        /*002c*/ 	.word	0x00000000
        /*0030*/ 	.short	0x0001
        /*0032*/ 	.short	0x0008
        /*0034*/ 	.byte	0x00, 0xf5, 0x21, 0x00


	//----- nvinfo : EIATTR_KPARAM_INFO
	.align		4
.L_198:
        /*0038*/ 	.byte	0x04, 0x17
        /*003a*/ 	.short	(.L_200 - .L_199)
.L_199:
        /*003c*/ 	.word	0x00000000
        /*0040*/ 	.short	0x0000
        /*0042*/ 	.short	0x0000
        /*0044*/ 	.byte	0x00, 0xf5, 0x21, 0x00


	//----- nvinfo : EIATTR_SPARSE_MMA_MASK
	.align		4
.L_200:
        /*0048*/ 	.byte	0x03, 0x50
        /*004a*/ 	.short	0x0000


	//----- nvinfo : EIATTR_MAXREG_COUNT
	.align		4
        /*004c*/ 	.byte	0x03, 0x1b
        /*004e*/ 	.short	0x00ff


	//----- nvinfo : EIATTR_MERCURY_ISA_VERSION
	.align		4
        /*0050*/ 	.byte	0x03, 0x5f
        /*0052*/ 	.short	0x0101


	//----- nvinfo : EIATTR_VRC_CTA_INIT_COUNT
	.align		4
        /*0054*/ 	.byte	0x02, 0x4a
	.zero		1
	.zero		1


	//----- nvinfo : EIATTR_EXIT_INSTR_OFFSETS
	.align		4
        /*0058*/ 	.byte	0x04, 0x1c
        /*005a*/ 	.short	(.L_202 - .L_201)


	//   ....[0]....
.L_201:
        /*005c*/ 	.word	0x00000050


	//   ....[1]....
        /*0060*/ 	.word	0x00000620


	//   ....[2]....
        /*0064*/ 	.word	0x00000890


	//   ....[3]....
        /*0068*/ 	.word	0x00000a50


	//   ....[4]....
        /*006c*/ 	.word	0x00000b00


	//----- nvinfo : EIATTR_CBANK_PARAM_SIZE
	.align		4
.L_202:
        /*0070*/ 	.byte	0x03, 0x19
        /*0072*/ 	.short	0x001c


	//----- nvinfo : EIATTR_PARAM_CBANK
	.align		4
        /*0074*/ 	.byte	0x04, 0x0a
        /*0076*/ 	.short	(.L_204 - .L_203)
	.align		4
.L_203:
        /*0078*/ 	.word	index@(.nv.constant0._Z4gemmIiEvPT_S1_S1_i)
        /*007c*/ 	.short	0x0380
        /*007e*/ 	.short	0x001c


	//----- nvinfo : EIATTR_SW_WAR
	.align		4
.L_204:
        /*0080*/ 	.byte	0x04, 0x36
        /*0082*/ 	.short	(.L_206 - .L_205)
.L_205:
        /*0084*/ 	.word	0x00000008
.L_206:


//--------------------- .nv.info._Z4gemvIdEvPT_S1_S1_i --------------------------
	.section	.nv.info._Z4gemvIdEvPT_S1_S1_i,"",@"SHT_CUDA_INFO"
	.sectionflags	@""
	.align	4


	//----- nvinfo : EIATTR_CUDA_API_VERSION
	.align		4
        /*0000*/ 	.byte	0x04, 0x37
        /*0002*/ 	.short	(.L_208 - .L_207)
.L_207:
        /*0004*/ 	.word	0x00000082


	//----- nvinfo : EIATTR_KPARAM_INFO
	.align		4
.L_208:
        /*0008*/ 	.byte	0x04, 0x17
        /*000a*/ 	.short	(.L_210 - .L_209)
.L_209:
        /*000c*/ 	.word	0x00000000
        /*0010*/ 	.short	0x0003
        /*0012*/ 	.short	0x0018
        /*0014*/ 	.byte	0x00, 0xf0, 0x11, 0x00


	//----- nvinfo : EIATTR_KPARAM_INFO
	.align		4
.L_210:
        /*0018*/ 	.byte	0x04, 0x17
        /*001a*/ 	.short	(.L_212 - .L_211)
.L_211:
        /*001c*/ 	.word	0x00000000
        /*0020*/ 	.short	0x0002
        /*0022*/ 	.short	0x0010
        /*0024*/ 	.byte	0x00, 0xf5, 0x21, 0x00


	//----- nvinfo : EIATTR_KPARAM_INFO
	.align		4
.L_212:
        /*0028*/ 	.byte	0x04, 0x17
        /*002a*/ 	.short	(.L_214 - .L_213)
.L_213:
        /*002c*/ 	.word	0x00000000
        /*0030*/ 	.short	0x0001
        /*0032*/ 	.short	0x0008
        /*0034*/ 	.byte	0x00, 0xf5, 0x21, 0x00


	//----- nvinfo : EIATTR_KPARAM_INFO
	.align		4
.L_214:
        /*0038*/ 	.byte	0x04, 0x17
        /*003a*/ 	.short	(.L_216 - .L_215)
.L_215:
        /*003c*/ 	.word	0x00000000
        /*0040*/ 	.short	0x0000
        /*0042*/ 	.short	0x0000
        /*0044*/ 	.byte	0x00, 0xf5, 0x21, 0x00


	//----- nvinfo : EIATTR_SPARSE_MMA_MASK
	.align		4
.L_216:
        /*0048*/ 	.byte	0x03, 0x50
        /*004a*/ 	.short	0x0000


	//----- nvinfo : EIATTR_MAXREG_COUNT
	.align		4
        /*004c*/ 	.byte	0x03, 0x1b
        /*004e*/ 	.short	0x00ff


	//----- nvinfo : EIATTR_MERCURY_ISA_VERSION
	.align		4
        /*0050*/ 	.byte	0x03, 0x5f
        /*0052*/ 	.short	0x0101


	//----- nvinfo : EIATTR_VRC_CTA_INIT_COUNT
	.align		4
        /*0054*/ 	.byte	0x02, 0x4a
	.zero		1
	.zero		1


	//----- nvinfo : EIATTR_EXIT_INSTR_OFFSETS
	.align		4
        /*0058*/ 	.byte	0x04, 0x1c
        /*005a*/ 	.short	(.L_218 - .L_217)


	//   ....[0]....
.L_217:
        /*005c*/ 	.word	0x00000030


	//   ....[1]....
        /*0060*/ 	.word	0x00000680


	//   ....[2]....
        /*0064*/ 	.word	0x00000930


	//   ....[3]....
        /*0068*/ 	.word	0x00000ae0


	//   ....[4]....
        /*006c*/ 	.word	0x00000c30


	//----- nvinfo : EIATTR_CBANK_PARAM_SIZE
	.align		4
.L_218:
        /*0070*/ 	.byte	0x03, 0x19
        /*0072*/ 	.short	0x001c


	//----- nvinfo : EIATTR_PARAM_CBANK
	.align		4
        /*0074*/ 	.byte	0x04, 0x0a
        /*0076*/ 	.short	(.L_220 - .L_219)
	.align		4
.L_219:
        /*0078*/ 	.word	index@(.nv.constant0._Z4gemvIdEvPT_S1_S1_i)
        /*007c*/ 	.short	0x0380
        /*007e*/ 	.short	0x001c


	//----- nvinfo : EIATTR_SW_WAR
	.align		4
.L_220:
        /*0080*/ 	.byte	0x04, 0x36
        /*0082*/ 	.short	(.L_222 - .L_221)
.L_221:
        /*0084*/ 	.word	0x00000008
.L_222:


//--------------------- .nv.info._Z4gemvIfEvPT_S1_S1_i --------------------------
	.section	.nv.info._Z4gemvIfEvPT_S1_S1_i,"",@"SHT_CUDA_INFO"
	.sectionflags	@""
	.align	4


	//----- nvinfo : EIATTR_CUDA_API_VERSION
	.align		4
        /*0000*/ 	.byte	0x04, 0x37
        /*0002*/ 	.short	(.L_224 - .L_223)
.L_223:
        /*0004*/ 	.word	0x00000082


	//----- nvinfo : EIATTR_KPARAM_INFO
	.align		4
.L_224:
        /*0008*/ 	.byte	0x04, 0x17
        /*000a*/ 	.short	(.L_226 - .L_225)
.L_225:
        /*000c*/ 	.word	0x00000000
        /*0010*/ 	.short	0x0003
        /*0012*/ 	.short	0x0018
        /*0014*/ 	.byte	0x00, 0xf0, 0x11, 0x00


	//----- nvinfo : EIATTR_KPARAM_INFO
	.align		4
.L_226:
        /*0018*/ 	.byte	0x04, 0x17
        /*001a*/ 	.short	(.L_228 - .L_227)
.L_227:
        /*001c*/ 	.word	0x00000000
        /*0020*/ 	.short	0x0002
        /*0022*/ 	.short	0x0010
        /*0024*/ 	.byte	0x00, 0xf5, 0x21, 0x00


	//----- nvinfo : EIATTR_KPARAM_INFO
	.align		4
.L_228:
        /*0028*/ 	.byte	0x04, 0x17
        /*002a*/ 	.short	(.L_230 - .L_229)
.L_229:
        /*002c*/ 	.word	0x00000000
        /*0030*/ 	.short	0x0001
        /*0032*/ 	.short	0x0008
        /*0034*/ 	.byte	0x00, 0xf5, 0x21, 0x00


	//----- nvinfo : EIATTR_KPARAM_INFO
	.align		4
.L_230:
        /*0038*/ 	.byte	0x04, 0x17
        /*003a*/ 	.short	(.L_232 - .L_231)
.L_231:
        /*003c*/ 	.word	0x00000000
        /*0040*/ 	.short	0x0000
        /*0042*/ 	.short	0x0000
        /*0044*/ 	.byte	0x00, 0xf5, 0x21, 0x00


	//----- nvinfo : EIATTR_SPARSE_MMA_MASK
	.align		4
.L_232:
        /*0048*/ 	.byte	0x03, 0x50
        /*004a*/ 	.short	0x0000


	//----- nvinfo : EIATTR_MAXREG_COUNT
	.align		4
        /*004c*/ 	.byte	0x03, 0x1b
        /*004e*/ 	.short	0x00ff


	//----- nvinfo : EIATTR_MERCURY_ISA_VERSION
	.align		4
        /*0050*/ 	.byte	0x03, 0x5f
        /*0052*/ 	.short	0x0101


	//----- nvinfo : EIATTR_VRC_CTA_INIT_COUNT
	.align		4
        /*0054*/ 	.byte	0x02, 0x4a
	.zero		1
	.zero		1


	//----- nvinfo : EIATTR_EXIT_INSTR_OFFSETS
	.align		4
        /*0058*/ 	.byte	0x04, 0x1c
        /*005a*/ 	.short	(.L_234 - .L_233)


	//   ....[0]....
.L_233:
        /*005c*/ 	.word	0x00000030


	//   ....[1]....
        /*0060*/ 	.word	0x00000680


	//   ....[2]....
        /*0064*/ 	.word	0x00000930


	//   ....[3]....
        /*0068*/ 	.word	0x00000ae0


	//   ....[4]....
        /*006c*/ 	.word	0x00000bf0


	//----- nvinfo : EIATTR_CBANK_PARAM_SIZE
	.align		4
.L_234:
        /*0070*/ 	.byte	0x03, 0x19
        /*0072*/ 	.short	0x001c


	//----- nvinfo : EIATTR_PARAM_CBANK
	.align		4
        /*0074*/ 	.byte	0x04, 0x0a
        /*0076*/ 	.short	(.L_236 - .L_235)
	.align		4
.L_235:
        /*0078*/ 	.word	index@(.nv.constant0._Z4gemvIfEvPT_S1_S1_i)
        /*007c*/ 	.short	0x0380
        /*007e*/ 	.short	0x001c


	//----- nvinfo : EIATTR_SW_WAR
	.align		4
.L_236:
        /*0080*/ 	.byte	0x04, 0x36
        /*0082*/ 	.short	(.L_238 - .L_237)
.L_237:
        /*0084*/ 	.word	0x00000008
.L_238:


//--------------------- .nv.info._Z4gemvIiEvPT_S1_S1_i --------------------------
	.section	.nv.info._Z4gemvIiEvPT_S1_S1_i,"",@"SHT_CUDA_INFO"
	.sectionflags	@""
	.align	4


	//----- nvinfo : EIATTR_CUDA_API_VERSION
	.align		4
        /*0000*/ 	.byte	0x04, 0x37
        /*0002*/ 	.short	(.L_240 - .L_239)
.L_239:
        /*0004*/ 	.word	0x00000082


	//----- nvinfo : EIATTR_KPARAM_INFO
	.align		4
.L_240:
        /*0008*/ 	.byte	0x04, 0x17
        /*000a*/ 	.short	(.L_242 - .L_241)
.L_241:
        /*000c*/ 	.word	0x00000000
        /*0010*/ 	.short	0x0003
        /*0012*/ 	.short	0x0018
        /*0014*/ 	.byte	0x00, 0xf0, 0x11, 0x00


	//----- nvinfo : EIATTR_KPARAM_INFO
	.align		4
.L_242:
        /*0018*/ 	.byte	0x04, 0x17
        /*001a*/ 	.short	(.L_244 - .L_243)
.L_243:
        /*001c*/ 	.word	0x00000000
        /*0020*/ 	.short	0x0002
        /*0022*/ 	.short	0x0010
        /*0024*/ 	.byte	0x00, 0xf5, 0x21, 0x00


	//----- nvinfo : EIATTR_KPARAM_INFO
	.align		4
.L_244:
        /*0028*/ 	.byte	0x04, 0x17
        /*002a*/ 	.short	(.L_246 - .L_245)
.L_245:
        /*002c*/ 	.word	0x00000000
        /*0030*/ 	.short	0x0001
        /*0032*/ 	.short	0x0008
        /*0034*/ 	.byte	0x00, 0xf5, 0x21, 0x00


	//----- nvinfo : EIATTR_KPARAM_INFO
	.align		4
.L_246:
        /*0038*/ 	.byte	0x04, 0x17
        /*003a*/ 	.short	(.L_248 - .L_247)
.L_247:
        /*003c*/ 	.word	0x00000000
        /*0040*/ 	.short	0x0000
        /*0042*/ 	.short	0x0000
        /*0044*/ 	.byte	0x00, 0xf5, 0x21, 0x00


	//----- nvinfo : EIATTR_SPARSE_MMA_MASK
	.align		4
.L_248:
        /*0048*/ 	.byte	0x03, 0x50
        /*004a*/ 	.short	0x0000


	//----- nvinfo : EIATTR_MAXREG_COUNT
	.align		4
        /*004c*/ 	.byte	0x03, 0x1b
        /*004e*/ 	.short	0x00ff


	//----- nvinfo : EIATTR_MERCURY_ISA_VERSION
	.align		4
        /*0050*/ 	.byte	0x03, 0x5f
        /*0052*/ 	.short	0x0101


	//----- nvinfo : EIATTR_VRC_CTA_INIT_COUNT
	.align		4
        /*0054*/ 	.byte	0x02, 0x4a
	.zero		1
	.zero		1


	//----- nvinfo : EIATTR_EXIT_INSTR_OFFSETS
	.align		4
        /*0058*/ 	.byte	0x04, 0x1c
        /*005a*/ 	.short	(.L_250 - .L_249)


	//   ....[0]....
.L_249:
        /*005c*/ 	.word	0x00000030


	//   ....[1]....
        /*0060*/ 	.word	0x00000680


	//   ....[2]....
        /*0064*/ 	.word	0x00000930


	//   ....[3]....
        /*0068*/ 	.word	0x00000ae0


	//   ....[4]....
        /*006c*/ 	.word	0x00000bf0


	//----- nvinfo : EIATTR_CBANK_PARAM_SIZE
	.align		4
.L_250:
        /*0070*/ 	.byte	0x03, 0x19
        /*0072*/ 	.short	0x001c


	//----- nvinfo : EIATTR_PARAM_CBANK
	.align		4
        /*0074*/ 	.byte	0x04, 0x0a
        /*0076*/ 	.short	(.L_252 - .L_251)
	.align		4
.L_251:
        /*0078*/ 	.word	index@(.nv.constant0._Z4gemvIiEvPT_S1_S1_i)
        /*007c*/ 	.short	0x0380
        /*007e*/ 	.short	0x001c


	//----- nvinfo : EIATTR_SW_WAR
	.align		4
.L_252:
        /*0080*/ 	.byte	0x04, 0x36
        /*0082*/ 	.short	(.L_254 - .L_253)
.L_253:
        /*0084*/ 	.word	0x00000008
.L_254:


//--------------------- .nv.info._Z4irvvIdEvPT_S1_S1_Pi --------------------------
	.section	.nv.info._Z4irvvIdEvPT_S1_S1_Pi,"",@"SHT_CUDA_INFO"
	.sectionflags	@""
	.align	4


	//----- nvinfo : EIATTR_CUDA_API_VERSION
	.align		4
        /*0000*/ 	.byte	0x04, 0x37
        /*0002*/ 	.short	(.L_256 - .L_255)
.L_255:
        /*0004*/ 	.word	0x00000082


	//----- nvinfo : EIATTR_KPARAM_INFO
	.align		4
.L_256:
        /*0008*/ 	.byte	0x04, 0x17
        /*000a*/ 	.short	(.L_258 - .L_257)
.L_257:
        /*000c*/ 	.word	0x00000000
        /*0010*/ 	.short	0x0003
        /*0012*/ 	.short	0x0018
        /*0014*/ 	.byte	0x00, 0xf5, 0x21, 0x00


	//----- nvinfo : EIATTR_KPARAM_INFO
	.align		4
.L_258:
        /*0018*/ 	.byte	0x04, 0x17
        /*001a*/ 	.short	(.L_260 - .L_259)
.L_259:
        /*001c*/ 	.word	0x00000000
        /*0020*/ 	.short	0x0002
        /*0022*/ 	.short	0x0010
        /*0024*/ 	.byte	0x00, 0xf5, 0x21, 0x00


	//----- nvinfo : EIATTR_KPARAM_INFO
	.align		4
.L_260:
        /*0028*/ 	.byte	0x04, 0x17
        /*002a*/ 	.short	(.L_262 - .L_261)
.L_261:
        /*002c*/ 	.word	0x00000000
        /*0030*/ 	.short	0x0001
        /*0032*/ 	.short	0x0008
        /*0034*/ 	.byte	0x00, 0xf5, 0x21, 0x00


	//----- nvinfo : EIATTR_KPARAM_INFO
	.align		4
.L_262:
        /*0038*/ 	.byte	0x04, 0x17
        /*003a*/ 	.short	(.L_264 - .L_263)
.L_263:
        /*003c*/ 	.word	0x00000000
        /*0040*/ 	.short	0x0000
        /*0042*/ 	.short	0x0000
        /*0044*/ 	.byte	0x00, 0xf5, 0x21, 0x00


	//----- nvinfo : EIATTR_SPARSE_MMA_MASK
	.align		4
.L_264:
        /*0048*/ 	.byte	0x03, 0x50
        /*004a*/ 	.short	0x0000


	//----- nvinfo : EIATTR_MAXREG_COUNT
	.align		4
        /*004c*/ 	.byte	0x03, 0x1b
        /*004e*/ 	.short	0x00ff


	//----- nvinfo : EIATTR_MERCURY_ISA_VERSION
	.align		4
        /*0050*/ 	.byte	0x03, 0x5f
        /*0052*/ 	.short	0x0101


	//----- nvinfo : EIATTR_VRC_CTA_INIT_COUNT
	.align		4
        /*0054*/ 	.byte	0x02, 0x4a
	.zero		1
	.zero		1


	//----- nvinfo : EIATTR_EXIT_INSTR_OFFSETS
	.align		4
        /*0058*/ 	.byte	0x04, 0x1c
        /*005a*/ 	.short	(.L_266 - .L_265)


	//   ....[0]....
.L_265:
        /*005c*/ 	.word	0x00000130


	//----- nvinfo : EIATTR_CBANK_PARAM_SIZE
	.align		4
.L_266:
        /*0060*/ 	.byte	0x03, 0x19
        /*0062*/ 	.short	0x0020


	//----- nvinfo : EIATTR_PARAM_CBANK
	.align		4
        /*0064*/ 	.byte	0x04, 0x0a
        /*0066*/ 	.short	(.L_268 - .L_267)
	.align		4
.L_267:
        /*0068*/ 	.word	index@(.nv.constant0._Z4irvvIdEvPT_S1_S1_Pi)
        /*006c*/ 	.short	0x0380
        /*006e*/ 	.short	0x0020


	//----- nvinfo : EIATTR_SW_WAR
	.align		4
.L_268:
        /*0070*/ 	.byte	0x04, 0x36
        /*0072*/ 	.short	(.L_270 - .L_269)
.L_269:
        /*0074*/ 	.word	0x00000008
.L_270:


//--------------------- .nv.info._Z4irvvIfEvPT_S1_S1_Pi --------------------------
	.section	.nv.info._Z4irvvIfEvPT_S1_S1_Pi,"",@"SHT_CUDA_INFO"
	.sectionflags	@""
	.align	4


	//----- nvinfo : EIATTR_CUDA_API_VERSION
	.align		4
        /*0000*/ 	.byte	0x04, 0x37
        /*0002*/ 	.short	(.L_272 - .L_271)
.L_271:
        /*0004*/ 	.word	0x00000082


	//----- nvinfo : EIATTR_KPARAM_INFO
	.align		4
.L_272:
        /*0008*/ 	.byte	0x04, 0x17
        /*000a*/ 	.short	(.L_274 - .L_273)
.L_273:
        /*000c*/ 	.word	0x00000000
        /*0010*/ 	.short	0x0003
        /*0012*/ 	.short	0x0018
        /*0014*/ 	.byte	0x00, 0xf5, 0x21, 0x00


	//----- nvinfo : EIATTR_KPARAM_INFO
	.align		4
.L_274:
        /*0018*/ 	.byte	0x04, 0x17
        /*001a*/ 	.short	(.L_276 - .L_275)
.L_275:
        /*001c*/ 	.word	0x00000000
        /*0020*/ 	.short	0x0002
        /*0022*/ 	.short	0x0010
        /*0024*/ 	.byte	0x00, 0xf5, 0x21, 0x00


	//----- nvinfo : EIATTR_KPARAM_INFO
	.align		4
.L_276:
        /*0028*/ 	.byte	0x04, 0x17
        /*002a*/ 	.short	(.L_278 - .L_277)
.L_277:
        /*002c*/ 	.word	0x00000000
        /*0030*/ 	.short	0x0001
        /*0032*/ 	.short	0x0008
        /*0034*/ 	.byte	0x00, 0xf5, 0x21, 0x00


	//----- nvinfo : EIATTR_KPARAM_INFO
	.align		4
.L_278:
        /*0038*/ 	.byte	0x04, 0x17
        /*003a*/ 	.short	(.L_280 - .L_279)
.L_279:
        /*003c*/ 	.word	0x00000000
        /*0040*/ 	.short	0x0000
        /*0042*/ 	.short	0x0000
        /*0044*/ 	.byte	0x00, 0xf5, 0x21, 0x00


	//----- nvinfo : EIATTR_SPARSE_MMA_MASK
	.align		4
.L_280:
        /*0048*/ 	.byte	0x03, 0x50
        /*004a*/ 	.short	0x0000


	//----- nvinfo : EIATTR_MAXREG_COUNT
	.align		4
        /*004c*/ 	.byte	0x03, 0x1b
        /*004e*/ 	.short	0x00ff


	//----- nvinfo : EIATTR_MERCURY_ISA_VERSION
	.align		4
        /*0050*/ 	.byte	0x03, 0x5f
        /*0052*/ 	.short	0x0101


	//----- nvinfo : EIATTR_VRC_CTA_INIT_COUNT
	.align		4
        /*0054*/ 	.byte	0x02, 0x4a
	.zero		1
	.zero		1


	//----- nvinfo : EIATTR_EXIT_INSTR_OFFSETS
	.align		4
        /*0058*/ 	.byte	0x04, 0x1c
        /*005a*/ 	.short	(.L_282 - .L_281)


	//   ....[0]....
.L_281:
        /*005c*/ 	.word	0x00000130


	//----- nvinfo : EIATTR_CBANK_PARAM_SIZE
	.align		4
.L_282:
        /*0060*/ 	.byte	0x03, 0x19
        /*0062*/ 	.short	0x0020


	//----- nvinfo : EIATTR_PARAM_CBANK
	.align		4
        /*0064*/ 	.byte	0x04, 0x0a
        /*0066*/ 	.short	(.L_284 - .L_283)
	.align		4
.L_283:
        /*0068*/ 	.word	index@(.nv.constant0._Z4irvvIfEvPT_S1_S1_Pi)
        /*006c*/ 	.short	0x0380
        /*006e*/ 	.short	0x0020


	//----- nvinfo : EIATTR_SW_WAR
	.align		4
.L_284:
        /*0070*/ 	.byte	0x04, 0x36
        /*0072*/ 	.short	(.L_286 - .L_285)
.L_285:
        /*0074*/ 	.word	0x00000008
.L_286:


//--------------------- .nv.info._Z4irvvIiEvPT_S1_S1_Pi --------------------------
	.section	.nv.info._Z4irvvIiEvPT_S1_S1_Pi,"",@"SHT_CUDA_INFO"
	.sectionflags	@""
	.align	4


	//----- nvinfo : EIATTR_CUDA_API_VERSION
	.align		4
        /*0000*/ 	.byte	0x04, 0x37
        /*0002*/ 	.short	(.L_288 - .L_287)
.L_287:
        /*0004*/ 	.word	0x00000082


	//----- nvinfo : EIATTR_KPARAM_INFO
	.align		4
.L_288:
        /*0008*/ 	.byte	0x04, 0x17
        /*000a*/ 	.short	(.L_290 - .L_289)
.L_289:
        /*000c*/ 	.word	0x00000000
        /*0010*/ 	.short	0x0003
        /*0012*/ 	.short	0x0018
        /*0014*/ 	.byte	0x00, 0xf5, 0x21, 0x00


	//----- nvinfo : EIATTR_KPARAM_INFO
	.align		4
.L_290:
        /*0018*/ 	.byte	0x04, 0x17
        /*001a*/ 	.short	(.L_292 - .L_291)
.L_291:
        /*001c*/ 	.word	0x00000000
        /*0020*/ 	.short	0x0002
        /*0022*/ 	.short	0x0010
        /*0024*/ 	.byte	0x00, 0xf5, 0x21, 0x00


	//----- nvinfo : EIATTR_KPARAM_INFO
	.align		4
.L_292:
        /*0028*/ 	.byte	0x04, 0x17
        /*002a*/ 	.short	(.L_294 - .L_293)
.L_293:
        /*002c*/ 	.word	0x00000000
        /*0030*/ 	.short	0x0001
        /*0032*/ 	.short	0x0008
        /*0034*/ 	.byte	0x00, 0xf5, 0x21, 0x00


	//----- nvinfo : EIATTR_KPARAM_INFO
	.align		4
.L_294:
        /*0038*/ 	.byte	0x04, 0x17
        /*003a*/ 	.short	(.L_296 - .L_295)
.L_295:
        /*003c*/ 	.word	0x00000000
        /*0040*/ 	.short	0x0000
        /*0042*/ 	.short	0x0000
        /*0044*/ 	.byte	0x00, 0xf5, 0x21, 0x00


	//----- nvinfo : EIATTR_SPARSE_MMA_MASK
	.align		4
.L_296:
        /*0048*/ 	.byte	0x03, 0x50
        /*004a*/ 	.short	0x0000


	//----- nvinfo : EIATTR_MAXREG_COUNT
	.align		4
        /*004c*/ 	.byte	0x03, 0x1b
        /*004e*/ 	.short	0x00ff


	//----- nvinfo : EIATTR_MERCURY_ISA_VERSION
	.align		4
        /*0050*/ 	.byte	0x03, 0x5f
        /*0052*/ 	.short	0x0101


	//----- nvinfo : EIATTR_VRC_CTA_INIT_COUNT
	.align		4
        /*0054*/ 	.byte	0x02, 0x4a
	.zero		1
	.zero		1


	//----- nvinfo : EIATTR_EXIT_INSTR_OFFSETS
	.align		4
        /*0058*/ 	.byte	0x04, 0x1c
        /*005a*/ 	.short	(.L_298 - .L_297)


	//   ....[0]....
.L_297:
        /*005c*/ 	.word	0x00000130


	//----- nvinfo : EIATTR_CBANK_PARAM_SIZE
	.align		4
.L_298:
        /*0060*/ 	.byte	0x03, 0x19
        /*0062*/ 	.short	0x0020


	//----- nvinfo : EIATTR_PARAM_CBANK
	.align		4
        /*0064*/ 	.byte	0x04, 0x0a
        /*0066*/ 	.short	(.L_300 - .L_299)
	.align		4
.L_299:
        /*0068*/ 	.word	index@(.nv.constant0._Z4irvvIiEvPT_S1_S1_Pi)
        /*006c*/ 	.short	0x0380
        /*006e*/ 	.short	0x0020


	//----- nvinfo : EIATTR_SW_WAR
	.align		4
.L_300:
        /*0070*/ 	.byte	0x04, 0x36
        /*0072*/ 	.short	(.L_302 - .L_301)
.L_301:
        /*0074*/ 	.word	0x00000008
.L_302:


//--------------------- .nv.info._Z4gevvIdEvPT_S1_S1_ --------------------------
	.section	.nv.info._Z4gevvIdEvPT_S1_S1_,"",@"SHT_CUDA_INFO"
	.sectionflags	@""
	.align	4


	//----- nvinfo : EIATTR_CUDA_API_VERSION
	.align		4
        /*0000*/ 	.byte	0x04, 0x37
        /*0002*/ 	.short	(.L_304 - .L_303)
.L_303:
        /*0004*/ 	.word	0x00000082


	//----- nvinfo : EIATTR_KPARAM_INFO
	.align		4
.L_304:
        /*0008*/ 	.byte	0x04, 0x17
        /*000a*/ 	.short	(.L_306 - .L_305)
.L_305:
        /*000c*/ 	.word	0x00000000
        /*0010*/ 	.short	0x0002
        /*0012*/ 	.short	0x0010
        /*0014*/ 	.byte	0x00, 0xf5, 0x21, 0x00


	//----- nvinfo : EIATTR_KPARAM_INFO
	.align		4
.L_306:
        /*0018*/ 	.byte	0x04, 0x17
        /*001a*/ 	.short	(.L_308 - .L_307)
.L_307:
        /*001c*/ 	.word	0x00000000
        /*0020*/ 	.short	0x0001
        /*0022*/ 	.short	0x0008
        /*0024*/ 	.byte	0x00, 0xf5, 0x21, 0x00


	//----- nvinfo : EIATTR_KPARAM_INFO
	.align		4
.L_308:
        /*0028*/ 	.byte	0x04, 0x17
        /*002a*/ 	.short	(.L_310 - .L_309)
.L_309:
        /*002c*/ 	.word	0x00000000
        /*0030*/ 	.short	0x0000
        /*0032*/ 	.short	0x0000
        /*0034*/ 	.byte	0x00, 0xf5, 0x21, 0x00


	//----- nvinfo : EIATTR_SPARSE_MMA_MASK
	.align		4
.L_310:
        /*0038*/ 	.byte	0x03, 0x50
        /*003a*/ 	.short	0x0000


	//----- nvinfo : EIATTR_MAXREG_COUNT
	.align		4
        /*003c*/ 	.byte	0x03, 0x1b
        /*003e*/ 	.short	0x00ff


	//----- nvinfo : EIATTR_MERCURY_ISA_VERSION
	.align		4
        /*0040*/ 	.byte	0x03, 0x5f
        /*0042*/ 	.short	0x0101


	//----- nvinfo : EIATTR_VRC_CTA_INIT_COUNT
	.align		4
        /*0044*/ 	.byte	0x02, 0x4a
	.zero		1
	.zero		1


	//----- nvinfo : EIATTR_EXIT_INSTR_OFFSETS
	.align		4
        /*0048*/ 	.byte	0x04, 0x1c
        /*004a*/ 	.short	(.L_312 - .L_311)


	//   ....[0]....
.L_311:
        /*004c*/ 	.word	0x00000100


	//----- nvinfo : EIATTR_CBANK_PARAM_SIZE
	.align		4
.L_312:
        /*0050*/ 	.byte	0x03, 0x19
        /*0052*/ 	.short	0x0018


	//----- nvinfo : EIATTR_PARAM_CBANK
	.align		4
        /*0054*/ 	.byte	0x04, 0x0a
        /*0056*/ 	.short	(.L_314 - .L_313)
	.align		4
.L_313:
        /*0058*/ 	.word	index@(.nv.constant0._Z4gevvIdEvPT_S1_S1_)
        /*005c*/ 	.short	0x0380
        /*005e*/ 	.short	0x0018


	//----- nvinfo : EIATTR_SW_WAR
	.align		4
.L_314:
        /*0060*/ 	.byte	0x04, 0x36
        /*0062*/ 	.short	(.L_316 - .L_315)
.L_315:
        /*0064*/ 	.word	0x00000008
.L_316:


//--------------------- .nv.info._Z4gevvIfEvPT_S1_S1_ --------------------------
	.section	.nv.info._Z4gevvIfEvPT_S1_S1_,"",@"SHT_CUDA_INFO"
	.sectionflags	@""
	.align	4


	//----- nvinfo : EIATTR_CUDA_API_VERSION
	.align		4
        /*0000*/ 	.byte	0x04, 0x37
        /*0002*/ 	.short	(.L_318 - .L_317)
.L_317:
        /*0004*/ 	.word	0x00000082


	//----- nvinfo : EIATTR_KPARAM_INFO
	.align		4
.L_318:
        /*0008*/ 	.byte	0x04, 0x17
        /*000a*/ 	.short	(.L_320 - .L_319)
.L_319:
        /*000c*/ 	.word	0x00000000
        /*0010*/ 	.short	0x0002
        /*0012*/ 	.short	0x0010
        /*0014*/ 	.byte	0x00, 0xf5, 0x21, 0x00


	//----- nvinfo : EIATTR_KPARAM_INFO
	.align		4
.L_320:
        /*0018*/ 	.byte	0x04, 0x17
        /*001a*/ 	.short	(.L_322 - .L_321)
.L_321:
        /*001c*/ 	.word	0x00000000
        /*0020*/ 	.short	0x0001
        /*0022*/ 	.short	0x0008
        /*0024*/ 	.byte	0x00, 0xf5, 0x21, 0x00


	//----- nvinfo : EIATTR_KPARAM_INFO
	.align		4
.L_322:
        /*0028*/ 	.byte	0x04, 0x17
        /*002a*/ 	.short	(.L_324 - .L_323)
.L_323:
        /*002c*/ 	.word	0x00000000
        /*0030*/ 	.short	0x0000
        /*0032*/ 	.short	0x0000
        /*0034*/ 	.byte	0x00, 0xf5, 0x21, 0x00


	//----- nvinfo : EIATTR_SPARSE_MMA_MASK
	.align		4
.L_324:
        /*0038*/ 	.byte	0x03, 0x50
        /*003a*/ 	.short	0x0000


	//----- nvinfo : EIATTR_MAXREG_COUNT
	.align		4
        /*003c*/ 	.byte	0x03, 0x1b
        /*003e*/ 	.short	0x00ff


	//----- nvinfo : EIATTR_MERCURY_ISA_VERSION
	.align		4
        /*0040*/ 	.byte	0x03, 0x5f
        /*0042*/ 	.short	0x0101


	//----- nvinfo : EIATTR_VRC_CTA_INIT_COUNT
	.align		4
        /*0044*/ 	.byte	0x02, 0x4a
	.zero		1
	.zero		1


	//----- nvinfo : EIATTR_EXIT_INSTR_OFFSETS
	.align		4
        /*0048*/ 	.byte	0x04, 0x1c
        /*004a*/ 	.short	(.L_326 - .L_325)


	//   ....[0]....
.L_325:
        /*004c*/ 	.word	0x00000100


	//----- nvinfo : EIATTR_CBANK_PARAM_SIZE
	.align		4
.L_326:
        /*0050*/ 	.byte	0x03, 0x19
        /*0052*/ 	.short	0x0018


	//----- nvinfo : EIATTR_PARAM_CBANK
	.align		4
        /*0054*/ 	.byte	0x04, 0x0a
        /*0056*/ 	.short	(.L_328 - .L_327)
	.align		4
.L_327:
        /*0058*/ 	.word	index@(.nv.constant0._Z4gevvIfEvPT_S1_S1_)
        /*005c*/ 	.short	0x0380
        /*005e*/ 	.short	0x0018


	//----- nvinfo : EIATTR_SW_WAR
	.align		4
.L_328:
        /*0060*/ 	.byte	0x04, 0x36
        /*0062*/ 	.short	(.L_330 - .L_329)
.L_329:
        /*0064*/ 	.word	0x00000008
.L_330:


//--------------------- .nv.info._Z4gevvIiEvPT_S1_S1_ --------------------------
	.section	.nv.info._Z4gevvIiEvPT_S1_S1_,"",@"SHT_CUDA_INFO"
	.sectionflags	@""
	.align	4


	//----- nvinfo : EIATTR_CUDA_API_VERSION
	.align		4
        /*0000*/ 	.byte	0x04, 0x37
        /*0002*/ 	.short	(.L_332 - .L_331)
.L_331:
        /*0004*/ 	.word	0x00000082


	//----- nvinfo : EIATTR_KPARAM_INFO
	.align		4
.L_332:
        /*0008*/ 	.byte	0x04, 0x17
        /*000a*/ 	.short	(.L_334 - .L_333)
.L_333:
        /*000c*/ 	.word	0x00000000
        /*0010*/ 	.short	0x0002
        /*0012*/ 	.short	0x0010
        /*0014*/ 	.byte	0x00, 0xf5, 0x21, 0x00


	//----- nvinfo : EIATTR_KPARAM_INFO
	.align		4
.L_334:
        /*0018*/ 	.byte	0x04, 0x17
        /*001a*/ 	.short	(.L_336 - .L_335)
.L_335:
        /*001c*/ 	.word	0x00000000
        /*0020*/ 	.short	0x0001
        /*0022*/ 	.short	0x0008
        /*0024*/ 	.byte	0x00, 0xf5, 0x21, 0x00


	//----- nvinfo : EIATTR_KPARAM_INFO
	.align		4
.L_336:
        /*0028*/ 	.byte	0x04, 0x17
        /*002a*/ 	.short	(.L_338 - .L_337)
.L_337:
        /*002c*/ 	.word	0x00000000
        /*0030*/ 	.short	0x0000
        /*0032*/ 	.short	0x0000
        /*0034*/ 	.byte	0x00, 0xf5, 0x21, 0x00


	//----- nvinfo : EIATTR_SPARSE_MMA_MASK
	.align		4
.L_338:
        /*0038*/ 	.byte	0x03, 0x50
        /*003a*/ 	.short	0x0000


	//----- nvinfo : EIATTR_MAXREG_COUNT
	.align		4
        /*003c*/ 	.byte	0x03, 0x1b
        /*003e*/ 	.short	0x00ff


	//----- nvinfo : EIATTR_MERCURY_ISA_VERSION
	.align		4
        /*0040*/ 	.byte	0x03, 0x5f
        /*0042*/ 	.short	0x0101


	//----- nvinfo : EIATTR_VRC_CTA_INIT_COUNT
	.align		4
        /*0044*/ 	.byte	0x02, 0x4a
	.zero		1
	.zero		1


	//----- nvinfo : EIATTR_EXIT_INSTR_OFFSETS
	.align		4
        /*0048*/ 	.byte	0x04, 0x1c
        /*004a*/ 	.short	(.L_340 - .L_339)


	//   ....[0]....
.L_339:
        /*004c*/ 	.word	0x00000100


	//----- nvinfo : EIATTR_CBANK_PARAM_SIZE
	.align		4
.L_340:
        /*0050*/ 	.byte	0x03, 0x19
        /*0052*/ 	.short	0x0018


	//----- nvinfo : EIATTR_PARAM_CBANK
	.align		4
        /*0054*/ 	.byte	0x04, 0x0a
        /*0056*/ 	.short	(.L_342 - .L_341)
	.align		4
.L_341:
        /*0058*/ 	.word	index@(.nv.constant0._Z4gevvIiEvPT_S1_S1_)
        /*005c*/ 	.short	0x0380
        /*005e*/ 	.short	0x0018


	//----- nvinfo : EIATTR_SW_WAR
	.align		4
.L_342:
        /*0060*/ 	.byte	0x04, 0x36
        /*0062*/ 	.short	(.L_344 - .L_343)
.L_343:
        /*0064*/ 	.word	0x00000008
.L_344:


//--------------------- .nv.info._Z4compIdEvPT_   --------------------------
	.section	.nv.info._Z4compIdEvPT_,"",@"SHT_CUDA_INFO"
	.sectionflags	@""
	.align	4


	//----- nvinfo : EIATTR_CUDA_API_VERSION
	.align		4
        /*0000*/ 	.byte	0x04, 0x37
        /*0002*/ 	.short	(.L_346 - .L_345)
.L_345:
        /*0004*/ 	.word	0x00000082


	//----- nvinfo : EIATTR_KPARAM_INFO
	.align		4
.L_346:
        /*0008*/ 	.byte	0x04, 0x17
        /*000a*/ 	.short	(.L_348 - .L_347)
.L_347:
        /*000c*/ 	.word	0x00000000
        /*0010*/ 	.short	0x0000
        /*0012*/ 	.short	0x0000
        /*0014*/ 	.byte	0x00, 0xf5, 0x21, 0x00


	//----- nvinfo : EIATTR_SPARSE_MMA_MASK
	.align		4
.L_348:
        /*0018*/ 	.byte	0x03, 0x50
        /*001a*/ 	.short	0x0000


	//----- nvinfo : EIATTR_MAXREG_COUNT
	.align		4
        /*001c*/ 	.byte	0x03, 0x1b
        /*001e*/ 	.short	0x00ff


	//----- nvinfo : EIATTR_MERCURY_ISA_VERSION
	.align		4
        /*0020*/ 	.byte	0x03, 0x5f
        /*0022*/ 	.short	0x0101


	//----- nvinfo : EIATTR_VRC_CTA_INIT_COUNT
	.align		4
        /*0024*/ 	.byte	0x02, 0x4a
	.zero		1
	.zero		1


	//----- nvinfo : EIATTR_EXIT_INSTR_OFFSETS
	.align		4
        /*0028*/ 	.byte	0x04, 0x1c
        /*002a*/ 	.short	(.L_350 - .L_349)


	//   ....[0]....
.L_349:
        /*002c*/ 	.word	0x00000500


	//----- nvinfo : EIATTR_CBANK_PARAM_SIZE
	.align		4
.L_350:
        /*0030*/ 	.byte	0x03, 0x19
        /*0032*/ 	.short	0x0008


	//----- nvinfo : EIATTR_PARAM_CBANK
	.align		4
        /*0034*/ 	.byte	0x04, 0x0a
        /*0036*/ 	.short	(.L_352 - .L_351)
	.align		4
.L_351:
        /*0038*/ 	.word	index@(.nv.constant0._Z4compIdEvPT_)
        /*003c*/ 	.short	0x0380
        /*003e*/ 	.short	0x0008


	//----- nvinfo : EIATTR_SW_WAR
	.align		4
.L_352:
        /*0040*/ 	.byte	0x04, 0x36
        /*0042*/ 	.short	(.L_354 - .L_353)
.L_353:
        /*0044*/ 	.word	0x00000008
.L_354:


//--------------------- .nv.info._Z4compIfEvPT_   --------------------------
	.section	.nv.info._Z4compIfEvPT_,"",@"SHT_CUDA_INFO"
	.sectionflags	@""
	.align	4


	//----- nvinfo : EIATTR_CUDA_API_VERSION
	.align		4
        /*0000*/ 	.byte	0x04, 0x37
        /*0002*/ 	.short	(.L_356 - .L_355)
.L_355:
        /*0004*/ 	.word	0x00000082


	//----- nvinfo : EIATTR_KPARAM_INFO
	.align		4
.L_356:
        /*0008*/ 	.byte	0x04, 0x17
        /*000a*/ 	.short	(.L_358 - .L_357)
.L_357:
        /*000c*/ 	.word	0x00000000
        /*0010*/ 	.short	0x0000
        /*0012*/ 	.short	0x0000
        /*0014*/ 	.byte	0x00, 0xf5, 0x21, 0x00


	//----- nvinfo : EIATTR_SPARSE_MMA_MASK
	.align		4
.L_358:
        /*0018*/ 	.byte	0x03, 0x50
        /*001a*/ 	.short	0x0000


	//----- nvinfo : EIATTR_MAXREG_COUNT
	.align		4
        /*001c*/ 	.byte	0x03, 0x1b
        /*001e*/ 	.short	0x00ff


	//----- nvinfo : EIATTR_MERCURY_ISA_VERSION
	.align		4
        /*0020*/ 	.byte	0x03, 0x5f
        /*0022*/ 	.short	0x0101


	//----- nvinfo : EIATTR_VRC_CTA_INIT_COUNT
	.align		4
        /*0024*/ 	.byte	0x02, 0x4a
	.zero		1
	.zero		1


	//----- nvinfo : EIATTR_EXIT_INSTR_OFFSETS
	.align		4
        /*0028*/ 	.byte	0x04, 0x1c
        /*002a*/ 	.short	(.L_360 - .L_359)


	//   ....[0]....
.L_359:
        /*002c*/ 	.word	0x00000500


	//----- nvinfo : EIATTR_CBANK_PARAM_SIZE
	.align		4
.L_360:
        /*0030*/ 	.byte	0x03, 0x19
        /*0032*/ 	.short	0x0008


	//----- nvinfo : EIATTR_PARAM_CBANK
	.align		4
        /*0034*/ 	.byte	0x04, 0x0a
        /*0036*/ 	.short	(.L_362 - .L_361)
	.align		4
.L_361:
        /*0038*/ 	.word	index@(.nv.constant0._Z4compIfEvPT_)
        /*003c*/ 	.short	0x0380
        /*003e*/ 	.short	0x0008


	//----- nvinfo : EIATTR_SW_WAR
	.align		4
.L_362:
        /*0040*/ 	.byte	0x04, 0x36
        /*0042*/ 	.short	(.L_364 - .L_363)
.L_363:
        /*0044*/ 	.word	0x00000008
.L_364:


//--------------------- .nv.info._Z4compIiEvPT_   --------------------------
	.section	.nv.info._Z4compIiEvPT_,"",@"SHT_CUDA_INFO"
	.sectionflags	@""
	.align	4


	//----- nvinfo : EIATTR_CUDA_API_VERSION
	.align		4
        /*0000*/ 	.byte	0x04, 0x37
        /*0002*/ 	.short	(.L_366 - .L_365)
.L_365:
        /*0004*/ 	.word	0x00000082


	//----- nvinfo : EIATTR_KPARAM_INFO
	.align		4
.L_366:
        /*0008*/ 	.byte	0x04, 0x17
        /*000a*/ 	.short	(.L_368 - .L_367)
.L_367:
        /*000c*/ 	.word	0x00000000
        /*0010*/ 	.short	0x0000
        /*0012*/ 	.short	0x0000
        /*0014*/ 	.byte	0x00, 0xf5, 0x21, 0x00


	//----- nvinfo : EIATTR_SPARSE_MMA_MASK
	.align		4
.L_368:
        /*0018*/ 	.byte	0x03, 0x50
        /*001a*/ 	.short	0x0000


	//----- nvinfo : EIATTR_MAXREG_COUNT
	.align		4
        /*001c*/ 	.byte	0x03, 0x1b
        /*001e*/ 	.short	0x00ff


	//----- nvinfo : EIATTR_MERCURY_ISA_VERSION
	.align		4
        /*0020*/ 	.byte	0x03, 0x5f
        /*0022*/ 	.short	0x0101


	//----- nvinfo : EIATTR_VRC_CTA_INIT_COUNT
	.align		4
        /*0024*/ 	.byte	0x02, 0x4a
	.zero		1
	.zero		1


	//----- nvinfo : EIATTR_EXIT_INSTR_OFFSETS
	.align		4
        /*0028*/ 	.byte	0x04, 0x1c
        /*002a*/ 	.short	(.L_370 - .L_369)


	//   ....[0]....
.L_369:
        /*002c*/ 	.word	0x00000480


	//----- nvinfo : EIATTR_CBANK_PARAM_SIZE
	.align		4
.L_370:
        /*0030*/ 	.byte	0x03, 0x19
        /*0032*/ 	.short	0x0008


	//----- nvinfo : EIATTR_PARAM_CBANK
	.align		4
        /*0034*/ 	.byte	0x04, 0x0a
        /*0036*/ 	.short	(.L_372 - .L_371)
	.align		4
.L_371:
        /*0038*/ 	.word	index@(.nv.constant0._Z4compIiEvPT_)
        /*003c*/ 	.short	0x0380
        /*003e*/ 	.short	0x0008


	//----- nvinfo : EIATTR_SW_WAR
	.align		4
.L_372:
        /*0040*/ 	.byte	0x04, 0x36
        /*0042*/ 	.short	(.L_374 - .L_373)
.L_373:
        /*0044*/ 	.word	0x00000008
.L_374:


//--------------------- .nv.callgraph             --------------------------
	.section	.nv.callgraph,"",@"SHT_CUDA_CALLGRAPH"
	.align	4
	.sectionentsize	8
	.align		4
        /*0000*/ 	.word	0x00000000
	.align		4
        /*0004*/ 	.word	0xffffffff
	.align		4
        /*0008*/ 	.word	0x00000000
	.align		4
        /*000c*/ 	.word	0xfffffffe
	.align		4
        /*0010*/ 	.word	0x00000000
	.align		4
        /*0014*/ 	.word	0xfffffffd
	.align		4
        /*0018*/ 	.word	0x00000000
	.align		4
        /*001c*/ 	.word	0xfffffffc


//--------------------- .nv.constant4             --------------------------
	.section	.nv.constant4,"a",@progbits
	.align	8
	.align		8
.nv.constant4:
        /*0000*/ 	.dword	precalc_xorwow_matrix
	.align		8
        /*0008*/ 	.dword	precalc_xorwow_offset_matrix
	.align		8
        /*0010*/ 	.dword	mrg32k3aM1
	.align		8
        /*0018*/ 	.dword	mrg32k3aM2
	.align		8
        /*0020*/ 	.dword	mrg32k3aM1SubSeq
	.align		8
        /*0028*/ 	.dword	mrg32k3aM2SubSeq
	.align		8
        /*0030*/ 	.dword	mrg32k3aM1Seq
	.align		8
        /*0038*/ 	.dword	mrg32k3aM2Seq


//--------------------- .nv.constant3             --------------------------
	.section	.nv.constant3,"a",@progbits
	.align	8
.nv.constant3:
	.type		__cr_lgamma_table,@object
	.size		__cr_lgamma_table,(.L_8 - __cr_lgamma_table)
__cr_lgamma_table:
        /*0000*/ 	.byte	0x00, 0x00, 0x00, 0x00, 0x00, 0x00, 0x00, 0x00, 0x00, 0x00, 0x00, 0x00, 0x00, 0x00, 0x00, 0x00
        /*0010*/ 	.byte	0xef, 0x39, 0xfa, 0xfe, 0x42, 0x2e, 0xe6, 0x3f, 0x02, 0x20, 0x2a, 0xfa, 0x0b, 0xab, 0xfc, 0x3f
        /*0020*/ 	.byte	0xf9, 0x2c, 0x92, 0x7c, 0xa7, 0x6c, 0x09, 0x40, 0xc9, 0x79, 0x44, 0x3c, 0x64, 0x26, 0x13, 0x40
        /*0030*/ 	.byte	0xca, 0x01, 0xcf, 0x3a, 0x27, 0x51, 0x1a, 0x40, 0x30, 0xcc, 0x2d, 0xf3, 0xe1, 0x0c, 0x21, 0x40
        /*0040*/ 	.byte	0x0d, 0xb7, 0xfc, 0x82, 0x8e, 0x35, 0x25, 0x40
.L_8:


//--------------------- .text._Z4randIdEvPT_i     --------------------------
	.section	.text._Z4randIdEvPT_i,"ax",@progbits
	.align	128
        .global         _Z4randIdEvPT_i
        .type           _Z4randIdEvPT_i,@function
        .size           _Z4randIdEvPT_i,(.L_x_90 - _Z4randIdEvPT_i)
        .other          _Z4randIdEvPT_i,@"STO_CUDA_ENTRY STV_DEFAULT"
_Z4randIdEvPT_i:
.text._Z4randIdEvPT_i:
[----:B------:R-:W0:Y:S01]  /*0000*/  LDC R1, c[0x0][0x37c] ;  /* 0x0000df00ff017b82 */ /* 0x000e220000000800 */
[----:B------:R-:W1:Y:S07]  /*0010*/  S2R R3, SR_TID.X ;  /* 0x0000000000037919 */ /* 0x000e6e0000002100 */
[----:B------:R-:W1:Y:S01]  /*0020*/  S2UR UR4, SR_CTAID.X ;  /* 0x00000000000479c3 */ /* 0x000e620000002500 */
[----:B0-----:R-:W-:Y:S01]  /*0030*/  VIADD R1, R1, 0xffffffd0 ;  /* 0xffffffd001017836 */ /* 0x001fe20000000000 */
[----:B------:R-:W0:Y:S01]  /*0040*/  LDCU.64 UR6, c[0x0][0x358] ;  /* 0x00006b00ff0677ac */ /* 0x000e220008000a00 */
[----:B------:R-:W-:Y:S01]  /*0050*/  IMAD.MOV.U32 R4, RZ, RZ, 0x2abc4dd5 ;  /* 0x2abc4dd5ff047424 */ /* 0x000fe200078e00ff */
[----:B------:R-:W-:Y:S01]  /*0060*/  BSSY.RECONVERGENT B0, `(.L_x_0) ;  /* 0x000025f000007945 */ /* 0x000fe20003800200 */
[----:B------:R-:W-:-:S02]  /*0070*/  IMAD.MOV.U32 R5, RZ, RZ, 0x58213ed2 ;  /* 0x58213ed2ff057424 */ /* 0x000fc400078e00ff */
[----:B------:R-:W-:Y:S01]  /*0080*/  IMAD.MOV.U32 R6, RZ, RZ, 0x455f2458 ;  /* 0x455f2458ff067424 */ /* 0x000fe200078e00ff */
[----:B------:R-:W1:Y:S01]  /*0090*/  LDC R2, c[0x0][0x360] ;  /* 0x0000d800ff027b82 */ /* 0x000e620000000800 */
[----:B------:R-:W-:Y:S01]  /*00a0*/  IMAD.MOV.U32 R7, RZ, RZ, -0x75bd8fc ;  /* 0xf8a42704ff077424 */ /* 0x000fe200078e00ff */
[----:B------:R2:W-:Y:S01]  /*00b0*/  STL.64 [R1], R4 ;  /* 0x0000000401007387 */ /* 0x0005e20000100a00 */
[----:B------:R-:W-:Y:S02]  /*00c0*/  IMAD.MOV.U32 R8, RZ, RZ, -0x23270784 ;  /* 0xdcd8f87cff087424 */ /* 0x000fe400078e00ff */
[----:B------:R-:W-:Y:S01]  /*00d0*/  IMAD.MOV.U32 R9, RZ, RZ, 0x511db0d6 ;  /* 0x511db0d6ff097424 */ /* 0x000fe200078e00ff */
[----:B------:R2:W-:Y:S01]  /*00e0*/  STL.64 [R1+0x8], R6 ;  /* 0x0000080601007387 */ /* 0x0005e20000100a00 */
[----:B------:R-:W-:-:S03]  /*00f0*/  IMAD.MOV.U32 R0, RZ, RZ, 0x58213ed2 ;  /* 0x58213ed2ff007424 */ /* 0x000fc600078e00ff */
[----:B------:R2:W-:Y:S01]  /*0100*/  STL.64 [R1+0x10], R8 ;  /* 0x0000100801007387 */ /* 0x0005e20000100a00 */
[----:B-1----:R-:W-:Y:S02]  /*0110*/  IMAD R2, R2, UR4, R3 ;  /* 0x0000000402027c24 */ /* 0x002fe4000f8e0203 */
[----:B------:R-:W-:-:S03]  /*0120*/  IMAD.MOV.U32 R3, RZ, RZ, 0x511db0d6 ;  /* 0x511db0d6ff037424 */ /* 0x000fc600078e00ff */
[----:B------:R-:W-:-:S13]  /*0130*/  ISETP.NE.AND P0, PT, R2, RZ, PT ;  /* 0x000000ff0200720c */ /* 0x000fda0003f05270 */
[----:B0-2---:R-:W-:Y:S05]  /*0140*/  @!P0 BRA `(.L_x_1) ;  /* 0x0000002400408947 */ /* 0x005fea0003800000 */
[--C-:B------:R-:W-:Y:S01]  /*0150*/  SHF.R.S32.HI R7, RZ, 0x1f, R2.reuse ;  /* 0x0000001fff077819 */ /* 0x100fe20000011402 */
[----:B------:R-:W-:Y:S02]  /*0160*/  IMAD.MOV.U32 R12, RZ, RZ, R2 ;  /* 0x000000ffff0c7224 */ /* 0x000fe400078e0002 */
[----:B------:R-:W-:Y:S02]  /*0170*/  IMAD.MOV.U32 R10, RZ, RZ, RZ ;  /* 0x000000ffff0a7224 */ /* 0x000fe400078e00ff */
[----:B------:R-:W-:Y:S02]  /*0180*/  IMAD.MOV.U32 R0, RZ, RZ, 0x58213ed2 ;  /* 0x58213ed2ff007424 */ /* 0x000fe400078e00ff */
[----:B------:R-:W-:-:S07]  /*0190*/  IMAD.MOV.U32 R3, RZ, RZ, 0x511db0d6 ;  /* 0x511db0d6ff037424 */ /* 0x000fce00078e00ff */
.L_x_10:
[----:B0-----:R-:W-:Y:S01]  /*01a0*/  LOP3.LUT R2, R12, 0x3, RZ, 0xc0, !PT ;  /* 0x000000030c027812 */ /* 0x001fe200078ec0ff */
[----:B------:R-:W-:Y:S03]  /*01b0*/  BSSY.RECONVERGENT B1, `(.L_x_2) ;  /* 0x0000243000017945 */ /* 0x000fe60003800200 */
[----:B------:R-:W-:-:S04]  /*01c0*/  ISETP.NE.U32.AND P0, PT, R2, RZ, PT ;  /* 0x000000ff0200720c */ /* 0x000fc80003f05070 */
[----:B------:R-:W-:-:S13]  /*01d0*/  ISETP.NE.AND.EX P0, PT, RZ, RZ, PT, P0 ;  /* 0x000000ffff00720c */ /* 0x000fda0003f05300 */
[----:B------:R-:W-:Y:S05]  /*01e0*/  @!P0 BRA `(.L_x_3) ;  /* 0x0000002000fc8947 */ /* 0x000fea0003800000 */
[----:B------:R-:W0:Y:S01]  /*01f0*/  LDC.64 R8, c[0x4][RZ] ;  /* 0x01000000ff087b82 */ /* 0x000e220000000a00 */
[----:B------:R-:W-:Y:S01]  /*0200*/  IMAD.MOV.U32 R0, RZ, RZ, RZ ;  /* 0x000000ffff007224 */ /* 0x000fe200078e00ff */
[----:B------:R-:W-:Y:S01]  /*0210*/  CS2R R2, SRZ ;  /* 0x0000000000027805 */ /* 0x000fe2000001ff00 */
[----:B------:R-:W-:Y:S01]  /*0220*/  IMAD.MOV.U32 R6, RZ, RZ, RZ ;  /* 0x000000ffff067224 */ /* 0x000fe200078e00ff */
[----:B------:R-:W-:Y:S01]  /*0230*/  CS2R R4, SRZ ;  /* 0x0000000000047805 */ /* 0x000fe2000001ff00 */
[----:B0-----:R-:W-:-:S07]  /*0240*/  IMAD.WIDE.U32 R8, R10, 0xc80, R8 ;  /* 0x00000c800a087825 */ /* 0x001fce00078e0008 */
.L_x_5:
[----:B------:R-:W-:-:S06]  /*0250*/  IMAD R11, R6, 0x4, R1 ;  /* 0x00000004060b7824 */ /* 0x000fcc00078e0201 */
[----:B------:R-:W5:Y:S01]  /*0260*/  LDL R11, [R11+0x4] ;  /* 0x000004000b0b7983 */ /* 0x000f620000100800 */
[----:B------:R-:W-:Y:S01]  /*0270*/  IMAD.SHL.U32 R13, R6, 0x20, RZ ;  /* 0x00000020060d7824 */ /* 0x000fe200078e00ff */
[----:B------:R-:W-:-:S06]  /*0280*/  UMOV UR4, URZ ;  /* 0x000000ff00047c82 */ /* 0x000fcc0008000000 */
.L_x_4:
[----:B-----5:R-:W-:Y:S01]  /*0290*/  SHF.R.U32.HI R20, RZ, UR4, R11 ;  /* 0x00000004ff147c19 */ /* 0x020fe2000801160b */
[----:B------:R-:W-:-:S03]  /*02a0*/  VIADD R14, R13, UR4 ;  /* 0x000000040d0e7c36 */ /* 0x000fc60008000000 */
[----:B------:R-:W-:-:S04]  /*02b0*/  LOP3.LUT R15, R20, 0x1, RZ, 0xc0, !PT ;  /* 0x00000001140f7812 */ /* 0x000fc800078ec0ff */
[----:B------:R-:W-:Y:S01]  /*02c0*/  ISETP.NE.U32.AND P0, PT, R15, 0x1, PT ;  /* 0x000000010f00780c */ /* 0x000fe20003f05070 */
[----:B------:R-:W-:-:S03]  /*02d0*/  IMAD R15, R14, 0x5, RZ ;  /* 0x000000050e0f7824 */ /* 0x000fc600078e02ff */
[----:B------:R-:W-:Y:S01]  /*02e0*/  R2P PR, R20, 0x7e ;  /* 0x0000007e14007804 */ /* 0x000fe20000000000 */
[----:B------:R-:W-:-:S08]  /*02f0*/  IMAD.WIDE.U32 R14, R15, 0x4, R8 ;  /* 0x000000040f0e7825 */ /* 0x000fd000078e0008 */
[----:B------:R-:W2:Y:S04]  /*0300*/  @!P0 LDG.E R17, desc[UR6][R14.64] ;  /* 0x000000060e118981 */ /* 0x000ea8000c1e1900 */
[----:B------:R-:W3:Y:S04]  /*0310*/  @P1 LDG.E R19, desc[UR6][R14.64+0x14] ;  /* 0x000014060e131981 */ /* 0x000ee8000c1e1900 */
[----:B------:R-:W4:Y:S04]  /*0320*/  @P2 LDG.E R21, desc[UR6][R14.64+0x28] ;  /* 0x000028060e152981 */ /* 0x000f28000c1e1900 */
[----:B------:R-:W4:Y:S04]  /*0330*/  @P3 LDG.E R23, desc[UR6][R14.64+0x3c] ;  /* 0x00003c060e173981 */ /* 0x000f28000c1e1900 */
[----:B------:R-:W4:Y:S04]  /*0340*/  @!P0 LDG.E R16, desc[UR6][R14.64+0x8] ;  /* 0x000008060e108981 */ /* 0x000f28000c1e1900 */
[----:B------:R-:W4:Y:S04]  /*0350*/  @P4 LDG.E R25, desc[UR6][R14.64+0x50] ;  /* 0x000050060e194981 */ /* 0x000f28000c1e1900 */
[----:B------:R-:W4:Y:S04]  /*0360*/  @!P0 LDG.E R18, desc[UR6][R14.64+0x10] ;  /* 0x000010060e128981 */ /* 0x000f28000c1e1900 */
[----:B------:R-:W4:Y:S04]  /*0370*/  @P1 LDG.E R22, desc[UR6][R14.64+0x1c] ;  /* 0x00001c060e161981 */ /* 0x000f28000c1e1900 */
[----:B------:R-:W4:Y:S04]  /*0380*/  @P1 LDG.E R24, desc[UR6][R14.64+0x24] ;  /* 0x000024060e181981 */ /* 0x000f28000c1e1900 */
[----:B------:R-:W4:Y:S01]  /*0390*/  @P6 LDG.E R27, desc[UR6][R14.64+0x78] ;  /* 0x000078060e1b6981 */ /* 0x000f22000c1e1900 */
[----:B--2---:R-:W-:-:S03]  /*03a0*/  @!P0 LOP3.LUT R0, R0, R17, RZ, 0x3c, !PT ;  /* 0x0000001100008212 */ /* 0x004fc600078e3cff */
[----:B------:R-:W2:Y:S01]  /*03b0*/  @!P0 LDG.E R17, desc[UR6][R14.64+0x4] ;  /* 0x000004060e118981 */ /* 0x000ea2000c1e1900 */
[----:B---3--:R-:W-:-:S03]  /*03c0*/  @P1 LOP3.LUT R0, R0, R19, RZ, 0x3c, !PT ;  /* 0x0000001300001212 */ /* 0x008fc600078e3cff */
[----:B------:R-:W3:Y:S01]  /*03d0*/  @!P0 LDG.E R19, desc[UR6][R14.64+0xc] ;  /* 0x00000c060e138981 */ /* 0x000ee2000c1e1900 */
[----:B----4-:R-:W-:-:S03]  /*03e0*/  @P2 LOP3.LUT R0, R0, R21, RZ, 0x3c, !PT ;  /* 0x0000001500002212 */ /* 0x010fc600078e3cff */
[----:B------:R-:W4:Y:S01]  /*03f0*/  @P1 LDG.E R21, desc[UR6][R14.64+0x18] ;  /* 0x000018060e151981 */ /* 0x000f22000c1e1900 */
[----:B------:R-:W-:-:S03]  /*0400*/  @P3 LOP3.LUT R0, R0, R23, RZ, 0x3c, !PT ;  /* 0x0000001700003212 */ /* 0x000fc600078e3cff */
[----:B------:R-:W4:Y:S01]  /*0410*/  @P5 LDG.E R23, desc[UR6][R14.64+0x64] ;  /* 0x000064060e175981 */ /* 0x000f22000c1e1900 */
[----:B------:R-:W-:-:S03]  /*0420*/  @!P0 LOP3.LUT R5, R5, R16, RZ, 0x3c, !PT ;  /* 0x0000001005058212 */ /* 0x000fc600078e3cff */
[----:B------:R-:W4:Y:S01]  /*0430*/  @P2 LDG.E R16, desc[UR6][R14.64+0x30] ;  /* 0x000030060e102981 */ /* 0x000f22000c1e1900 */
[----:B------:R-:W-:-:S03]  /*0440*/  @P4 LOP3.LUT R0, R0, R25, RZ, 0x3c, !PT ;  /* 0x0000001900004212 */ /* 0x000fc600078e3cff */
[----:B------:R-:W4:Y:S01]  /*0450*/  @P3 LDG.E R25, desc[UR6][R14.64+0x48] ;  /* 0x000048060e193981 */ /* 0x000f22000c1e1900 */
[----:B------:R-:W-:-:S03]  /*0460*/  @!P0 LOP3.LUT R3, R3, R18, RZ, 0x3c, !PT ;  /* 0x0000001203038212 */ /* 0x000fc600078e3cff */
[----:B------:R-:W4:Y:S01]  /*0470*/  @P2 LDG.E R18, desc[UR6][R14.64+0x38] ;  /* 0x000038060e122981 */ /* 0x000f22000c1e1900 */
[----:B------:R-:W-:-:S03]  /*0480*/  @P1 LOP3.LUT R5, R5, R22, RZ, 0x3c, !PT ;  /* 0x0000001605051212 */ /* 0x000fc600078e3cff */
[----:B------:R-:W4:Y:S01]  /*0490*/  @P3 LDG.E R22, desc[UR6][R14.64+0x44] ;  /* 0x000044060e163981 */ /* 0x000f22000c1e1900 */
[----:B--2---:R-:W-:-:S03]  /*04a0*/  @!P0 LOP3.LUT R4, R4, R17, RZ, 0x3c, !PT ;  /* 0x0000001104048212 */ /* 0x004fc600078e3cff */
[----:B------:R-:W2:Y:S01]  /*04b0*/  @P1 LDG.E R17, desc[UR6][R14.64+0x20] ;  /* 0x000020060e111981 */ /* 0x000ea2000c1e1900 */
[----:B---3--:R-:W-:-:S03]  /*04c0*/  @!P0 LOP3.LUT R2, R2, R19, RZ, 0x3c, !PT ;  /* 0x0000001302028212 */ /* 0x008fc600078e3cff */
[----:B------:R-:W3:Y:S01]  /*04d0*/  @P2 LDG.E R19, desc[UR6][R14.64+0x2c] ;  /* 0x00002c060e132981 */ /* 0x000ee2000c1e1900 */
[----:B----4-:R-:W-:-:S03]  /*04e0*/  @P1 LOP3.LUT R4, R4, R21, RZ, 0x3c, !PT ;  /* 0x0000001504041212 */ /* 0x010fc600078e3cff */
[----:B------:R-:W4:Y:S01]  /*04f0*/  @P2 LDG.E R21, desc[UR6][R14.64+0x34] ;  /* 0x000034060e152981 */ /* 0x000f22000c1e1900 */
[----:B------:R-:W-:-:S03]  /*0500*/  @P5 LOP3.LUT R0, R0, R23, RZ, 0x3c, !PT ;  /* 0x0000001700005212 */ /* 0x000fc600078e3cff */
[----:B------:R-:W4:Y:S01]  /*0510*/  @P3 LDG.E R23, desc[UR6][R14.64+0x40] ;  /* 0x000040060e173981 */ /* 0x000f22000c1e1900 */
[----:B------:R-:W-:Y:S02]  /*0520*/  @P1 LOP3.LUT R3, R3, R24, RZ, 0x3c, !PT ;  /* 0x0000001803031212 */ /* 0x000fe400078e3cff */
[----:B------:R-:W-:Y:S01]  /*0530*/  @P2 LOP3.LUT R5, R5, R16, RZ, 0x3c, !PT ;  /* 0x0000001005052212 */ /* 0x000fe200078e3cff */
[----:B------:R-:W4:Y:S04]  /*0540*/  @P5 LDG.E R24, desc[UR6][R14.64+0x6c] ;  /* 0x00006c060e185981 */ /* 0x000f28000c1e1900 */
[----:B------:R-:W4:Y:S01]  /*0550*/  @P3 LDG.E R16, desc[UR6][R14.64+0x4c] ;  /* 0x00004c060e103981 */ /* 0x000f22000c1e1900 */
[----:B------:R-:W-:-:S03]  /*0560*/  @P2 LOP3.LUT R3, R3, R18, RZ, 0x3c, !PT ;  /* 0x0000001203032212 */ /* 0x000fc600078e3cff */
[----:B------:R-:W4:Y:S01]  /*0570*/  @P4 LDG.E R18, desc[UR6][R14.64+0x58] ;  /* 0x000058060e124981 */ /* 0x000f22000c1e1900 */
[----:B------:R-:W-:-:S03]  /*0580*/  @P3 LOP3.LUT R5, R5, R22, RZ, 0x3c, !PT ;  /* 0x0000001605053212 */ /* 0x000fc600078e3cff */
[----:B------:R-:W4:Y:S01]  /*0590*/  @P4 LDG.E R22, desc[UR6][R14.64+0x60] ;  /* 0x000060060e164981 */ /* 0x000f22000c1e1900 */
[----:B--2---:R-:W-:-:S03]  /*05a0*/  @P1 LOP3.LUT R2, R2, R17, RZ, 0x3c, !PT ;  /* 0x0000001102021212 */ /* 0x004fc600078e3cff */
[----:B------:R-:W2:Y:S01]  /*05b0*/  @P4 LDG.E R17, desc[UR6][R14.64+0x54] ;  /* 0x000054060e114981 */ /* 0x000ea2000c1e1900 */
[----:B---3--:R-:W-:-:S03]  /*05c0*/  @P2 LOP3.LUT R4, R4, R19, RZ, 0x3c, !PT ;  /* 0x0000001304042212 */ /* 0x008fc600078e3cff */
[----:B------:R-:W3:Y:S01]  /*05d0*/  @P4 LDG.E R19, desc[UR6][R14.64+0x5c] ;  /* 0x00005c060e134981 */ /* 0x000ee2000c1e1900 */
[----:B----4-:R-:W-:-:S03]  /*05e0*/  @P2 LOP3.LUT R2, R2, R21, RZ, 0x3c, !PT ;  /* 0x0000001502022212 */ /* 0x010fc600078e3cff */
[----:B------:R-:W4:Y:S01]  /*05f0*/  @P5 LDG.E R21, desc[UR6][R14.64+0x68] ;  /* 0x000068060e155981 */ /* 0x000f22000c1e1900 */
[----:B------:R-:W-:-:S03]  /*0600*/  @P3 LOP3.LUT R4, R4, R23, RZ, 0x3c, !PT ;  /* 0x0000001704043212 */ /* 0x000fc600078e3cff */
[----:B------:R-:W4:Y:S01]  /*0610*/  @P5 LDG.E R23, desc[UR6][R14.64+0x70] ;  /* 0x000070060e175981 */ /* 0x000f22000c1e1900 */
[----:B------:R-:W-:Y:S02]  /*0620*/  LOP3.LUT P0, RZ, R20, 0x80, RZ, 0xc0, !PT ;  /* 0x0000008014ff7812 */ /* 0x000fe4000780c0ff */
[----:B------:R-:W-:Y:S02]  /*0630*/  @P3 LOP3.LUT R2, R2, R25, RZ, 0x3c, !PT ;  /* 0x0000001902023212 */ /* 0x000fe400078e3cff */
[----:B------:R-:W-:Y:S02]  /*0640*/  @P3 LOP3.LUT R3, R3, R16, RZ, 0x3c, !PT ;  /* 0x0000001003033212 */ /* 0x000fe400078e3cff */
[----:B------:R-:W4:Y:S01]  /*0650*/  @P5 LDG.E R16, desc[UR6][R14.64+0x74] ;  /* 0x000074060e105981 */ /* 0x000f22000c1e1900 */
[----:B------:R-:W-:-:S03]  /*0660*/  @P4 LOP3.LUT R5, R5, R18, RZ, 0x3c, !PT ;  /* 0x0000001205054212 */ /* 0x000fc600078e3cff */
[----:B------:R-:W4:Y:S01]  /*0670*/  @P6 LDG.E R18, desc[UR6][R14.64+0x80] ;  /* 0x000080060e126981 */ /* 0x000f22000c1e1900 */
[----:B------:R-:W-:-:S03]  /*0680*/  @P4 LOP3.LUT R3, R3, R22, RZ, 0x3c, !PT ;  /* 0x0000001603034212 */ /* 0x000fc600078e3cff */
[----:B------:R-:W4:Y:S01]  /*0690*/  @P6 LDG.E R22, desc[UR6][R14.64+0x88] ;  /* 0x000088060e166981 */ /* 0x000f22000c1e1900 */
[----:B------:R-:W-:-:S03]  /*06a0*/  @P5 LOP3.LUT R5, R5, R24, RZ, 0x3c, !PT ;  /* 0x0000001805055212 */ /* 0x000fc600078e3cff */
[----:B------:R-:W4:Y:S04]  /*06b0*/  @P0 LDG.E R25, desc[UR6][R14.64+0x8c] ;  /* 0x00008c060e190981 */ /* 0x000f28000c1e1900 */
[----:B------:R-:W4:Y:S04]  /*06c0*/  @P0 LDG.E R24, desc[UR6][R14.64+0x94] ;  /* 0x000094060e180981 */ /* 0x000f28000c1e1900 */
        /* <DEDUP_REMOVED lines=9> */
[----:B------:R-:W-:Y:S02]  /*0760*/  @P6 LOP3.LUT R0, R0, R27, RZ, 0x3c, !PT ;  /* 0x0000001b00006212 */ /* 0x000fe400078e3cff */
[----:B------:R-:W-:Y:S02]  /*0770*/  @P5 LOP3.LUT R3, R3, R16, RZ, 0x3c, !PT ;  /* 0x0000001003035212 */ /* 0x000fe400078e3cff */
[----:B------:R-:W-:Y:S02]  /*0780*/  @P6 LOP3.LUT R5, R5, R18, RZ, 0x3c, !PT ;  /* 0x0000001205056212 */ /* 0x000fe400078e3cff */
[----:B------:R-:W-:Y:S02]  /*0790*/  @P6 LOP3.LUT R3, R3, R22, RZ, 0x3c, !PT ;  /* 0x0000001603036212 */ /* 0x000fe400078e3cff */
[----:B------:R-:W-:Y:S02]  /*07a0*/  @P0 LOP3.LUT R0, R0, R25, RZ, 0x3c, !PT ;  /* 0x0000001900000212 */ /* 0x000fe400078e3cff */
[----:B------:R-:W-:-:S02]  /*07b0*/  @P0 LOP3.LUT R5, R5, R24, RZ, 0x3c, !PT ;  /* 0x0000001805050212 */ /* 0x000fc400078e3cff */
[----:B------:R-:W-:Y:S02]  /*07c0*/  @P0 LOP3.LUT R3, R3, R26, RZ, 0x3c, !PT ;  /* 0x0000001a03030212 */ /* 0x000fe400078e3cff */
[----:B--2---:R-:W-:Y:S02]  /*07d0*/  @P6 LOP3.LUT R4, R4, R17, RZ, 0x3c, !PT ;  /* 0x0000001104046212 */ /* 0x004fe400078e3cff */
[----:B---3--:R-:W-:Y:S02]  /*07e0*/  @P6 LOP3.LUT R2, R2, R19, RZ, 0x3c, !PT ;  /* 0x0000001302026212 */ /* 0x008fe400078e3cff */
[----:B----4-:R-:W-:Y:S02]  /*07f0*/  @P0 LOP3.LUT R4, R4, R21, RZ, 0x3c, !PT ;  /* 0x0000001504040212 */ /* 0x010fe400078e3cff */
[----:B------:R-:W-:Y:S02]  /*0800*/  @P0 LOP3.LUT R2, R2, R23, RZ, 0x3c, !PT ;  /* 0x0000001702020212 */ /* 0x000fe400078e3cff */
[----:B------:R-:W-:-:S13]  /*0810*/  R2P PR, R20.B1, 0x7f ;  /* 0x0000007f14007804 */ /* 0x000fda0000001000 */
[----:B------:R-:W2:Y:S04]  /*0820*/  @P0 LDG.E R18, desc[UR6][R14.64+0xb0] ;  /* 0x0000b0060e120981 */ /* 0x000ea8000c1e1900 */
[----:B------:R-:W3:Y:S04]  /*0830*/  @P0 LDG.E R21, desc[UR6][R14.64+0xa0] ;  /* 0x0000a0060e150981 */ /* 0x000ee8000c1e1900 */
[----:B------:R-:W4:Y:S04]  /*0840*/  @P0 LDG.E R23, desc[UR6][R14.64+0xa4] ;  /* 0x0000a4060e170981 */ /* 0x000f28000c1e1900 */
[----:B------:R-:W4:Y:S04]  /*0850*/  @P0 LDG.E R16, desc[UR6][R14.64+0xa8] ;  /* 0x0000a8060e100981 */ /* 0x000f28000c1e1900 */
[----:B------:R-:W4:Y:S04]  /*0860*/  @P0 LDG.E R25, desc[UR6][R14.64+0xac] ;  /* 0x0000ac060e190981 */ /* 0x000f28000c1e1900 */
[----:B------:R-:W4:Y:S04]  /*0870*/  @P1 LDG.E R27, desc[UR6][R14.64+0xb4] ;  /* 0x0000b4060e1b1981 */ /* 0x000f28000c1e1900 */
[----:B------:R-:W4:Y:S04]  /*0880*/  @P2 LDG.E R29, desc[UR6][R14.64+0xc8] ;  /* 0x0000c8060e1d2981 */ /* 0x000f28000c1e1900 */
[----:B------:R-:W4:Y:S04]  /*0890*/  @P3 LDG.E R19, desc[UR6][R14.64+0xdc] ;  /* 0x0000dc060e133981 */ /* 0x000f28000c1e1900 */
        /* <DEDUP_REMOVED lines=12> */
[----:B------:R-:W-:Y:S01]  /*0960*/  LOP3.LUT P0, RZ, R20, 0x8000, RZ, 0xc0, !PT ;  /* 0x0000800014ff7812 */ /* 0x000fe2000780c0ff */
[----:B------:R-:W4:Y:S04]  /*0970*/  @P1 LDG.E R25, desc[UR6][R14.64+0xc0] ;  /* 0x0000c0060e191981 */ /* 0x000f28000c1e1900 */
[----:B------:R-:W4:Y:S01]  /*0980*/  @P1 LDG.E R20, desc[UR6][R14.64+0xc4] ;  /* 0x0000c4060e141981 */ /* 0x000f22000c1e1900 */
[----:B------:R-:W-:-:S03]  /*0990*/  @P1 LOP3.LUT R0, R0, R27, RZ, 0x3c, !PT ;  /* 0x0000001b00001212 */ /* 0x000fc600078e3cff */
[----:B------:R-:W4:Y:S01]  /*09a0*/  @P2 LDG.E R27, desc[UR6][R14.64+0xcc] ;  /* 0x0000cc060e1b2981 */ /* 0x000f22000c1e1900 */
[----:B------:R-:W-:-:S03]  /*09b0*/  @P2 LOP3.LUT R0, R0, R29, RZ, 0x3c, !PT ;  /* 0x0000001d00002212 */ /* 0x000fc600078e3cff */
[----:B------:R-:W4:Y:S01]  /*09c0*/  @P6 LDG.E R29, desc[UR6][R14.64+0x118] ;  /* 0x000118060e1d6981 */ /* 0x000f22000c1e1900 */
[----:B------:R-:W-:-:S03]  /*09d0*/  @P3 LOP3.LUT R0, R0, R19, RZ, 0x3c, !PT ;  /* 0x0000001300003212 */ /* 0x000fc600078e3cff */
[----:B------:R-:W4:Y:S01]  /*09e0*/  @P2 LDG.E R19, desc[UR6][R14.64+0xd4] ;  /* 0x0000d4060e132981 */ /* 0x000f22000c1e1900 */
[----:B------:R-:W-:-:S03]  /*09f0*/  @P4 LOP3.LUT R0, R0, R17, RZ, 0x3c, !PT ;  /* 0x0000001100004212 */ /* 0x000fc600078e3cff */
[----:B------:R-:W4:Y:S04]  /*0a00*/  @P5 LDG.E R17, desc[UR6][R14.64+0x108] ;  /* 0x000108060e115981 */ /* 0x000f28000c1e1900 */
[----:B------:R-:W4:Y:S01]  /*0a10*/  @P0 LDG.E R26, desc[UR6][R14.64+0x13c] ;  /* 0x00013c060e1a0981 */ /* 0x000f22000c1e1900 */
[----:B--2---:R-:W-:-:S03]  /*0a20*/  @P1 LOP3.LUT R5, R5, R18, RZ, 0x3c, !PT ;  /* 0x0000001205051212 */ /* 0x004fc600078e3cff */
[----:B------:R-:W2:Y:S01]  /*0a30*/  @P4 LDG.E R18, desc[UR6][R14.64+0x100] ;  /* 0x000100060e124981 */ /* 0x000ea2000c1e1900 */
[----:B---3--:R-:W-:Y:S02]  /*0a40*/  @P5 LOP3.LUT R0, R0, R21, RZ, 0x3c, !PT ;  /* 0x0000001500005212 */ /* 0x008fe400078e3cff */
[----:B------:R-:W-:Y:S01]  /*0a50*/  @P2 LOP3.LUT R5, R5, R22, RZ, 0x3c, !PT ;  /* 0x0000001605052212 */ /* 0x000fe200078e3cff */
[----:B------:R-:W3:Y:S01]  /*0a60*/  @P3 LDG.E R21, desc[UR6][R14.64+0xe0] ;  /* 0x0000e0060e153981 */ /* 0x000ee2000c1e1900 */
[----:B----4-:R-:W-:-:S03]  /*0a70*/  @P1 LOP3.LUT R4, R4, R23, RZ, 0x3c, !PT ;  /* 0x0000001704041212 */ /* 0x010fc600078e3cff */
[----:B------:R-:W4:Y:S04]  /*0a80*/  @P3 LDG.E R22, desc[UR6][R14.64+0xec] ;  /* 0x0000ec060e163981 */ /* 0x000f28000c1e1900 */
[----:B------:R-:W2:Y:S01]  /*0a90*/  @P3 LDG.E R23, desc[UR6][R14.64+0xe8] ;  /* 0x0000e8060e173981 */ /* 0x000ea2000c1e1900 */
[----:B------:R-:W-:-:S03]  /*0aa0*/  @P1 LOP3.LUT R2, R2, R25, RZ, 0x3c, !PT ;  /* 0x0000001902021212 */ /* 0x000fc600078e3cff */
[----:B------:R-:W2:Y:S01]  /*0ab0*/  @P4 LDG.E R25, desc[UR6][R14.64+0xf4] ;  /* 0x0000f4060e194981 */ /* 0x000ea2000c1e1900 */
[----:B------:R-:W-:-:S03]  /*0ac0*/  @P1 LOP3.LUT R3, R3, R20, RZ, 0x3c, !PT ;  /* 0x0000001403031212 */ /* 0x000fc600078e3cff */
[----:B------:R-:W2:Y:S01]  /*0ad0*/  @P3 LDG.E R20, desc[UR6][R14.64+0xe4] ;  /* 0x0000e4060e143981 */ /* 0x000ea2000c1e1900 */
[----:B------:R-:W-:Y:S02]  /*0ae0*/  @P2 LOP3.LUT R4, R4, R27, RZ, 0x3c, !PT ;  /* 0x0000001b04042212 */ /* 0x000fe400078e3cff */
[----:B------:R-:W-:Y:S01]  /*0af0*/  @P2 LOP3.LUT R3, R3, R16, RZ, 0x3c, !PT ;  /* 0x0000001003032212 */ /* 0x000fe200078e3cff */
[----:B------:R-:W2:Y:S04]  /*0b00*/  @P4 LDG.E R27, desc[UR6][R14.64+0xfc] ;  /* 0x0000fc060e1b4981 */ /* 0x000ea8000c1e1900 */
[----:B------:R-:W2:Y:S01]  /*0b10*/  @P5 LDG.E R16, desc[UR6][R14.64+0x10c] ;  /* 0x00010c060e105981 */ /* 0x000ea2000c1e1900 */
[----:B------:R-:W-:-:S03]  /*0b20*/  @P2 LOP3.LUT R2, R2, R19, RZ, 0x3c, !PT ;  /* 0x0000001302022212 */ /* 0x000fc600078e3cff */
[----:B------:R-:W2:Y:S01]  /*0b30*/  @P5 LDG.E R19, desc[UR6][R14.64+0x110] ;  /* 0x000110060e135981 */ /* 0x000ea2000c1e1900 */
[----:B------:R-:W-:-:S03]  /*0b40*/  @P6 LOP3.LUT R0, R0, R29, RZ, 0x3c, !PT ;  /* 0x0000001d00006212 */ /* 0x000fc600078e3cff */
[----:B------:R-:W2:Y:S01]  /*0b50*/  @P0 LDG.E R29, desc[UR6][R14.64+0x12c] ;  /* 0x00012c060e1d0981 */ /* 0x000ea2000c1e1900 */
[----:B---3--:R-:W-:-:S03]  /*0b60*/  @P3 LOP3.LUT R4, R4, R21, RZ, 0x3c, !PT ;  /* 0x0000001504043212 */ /* 0x008fc600078e3cff */
[----:B------:R-:W3:Y:S01]  /*0b70*/  @P6 LDG.E R21, desc[UR6][R14.64+0x11c] ;  /* 0x00011c060e156981 */ /* 0x000ee2000c1e1900 */
[----:B----4-:R-:W-:-:S03]  /*0b80*/  @P3 LOP3.LUT R3, R3, R22, RZ, 0x3c, !PT ;  /* 0x0000001603033212 */ /* 0x010fc600078e3cff */
[----:B------:R-:W4:Y:S01]  /*0b90*/  @P6 LDG.E R22, desc[UR6][R14.64+0x128] ;  /* 0x000128060e166981 */ /* 0x000f22000c1e1900 */
[----:B--2---:R-:W-:Y:S02]  /*0ba0*/  @P3 LOP3.LUT R2, R2, R23, RZ, 0x3c, !PT ;  /* 0x0000001702023212 */ /* 0x004fe400078e3cff */
[----:B------:R-:W-:Y:S01]  /*0bb0*/  @P4 LOP3.LUT R3, R3, R18, RZ, 0x3c, !PT ;  /* 0x0000001203034212 */ /* 0x000fe200078e3cff */
[----:B------:R-:W2:Y:S01]  /*0bc0*/  @P6 LDG.E R23, desc[UR6][R14.64+0x124] ;  /* 0x000124060e176981 */ /* 0x000ea2000c1e1900 */
[----:B------:R-:W-:-:S03]  /*0bd0*/  @P4 LOP3.LUT R4, R4, R25, RZ, 0x3c, !PT ;  /* 0x0000001904044212 */ /* 0x000fc600078e3cff */
[----:B------:R-:W4:Y:S01]  /*0be0*/  @P6 LDG.E R18, desc[UR6][R14.64+0x120] ;  /* 0x000120060e126981 */ /* 0x000f22000c1e1900 */
[----:B------:R-:W-:-:S03]  /*0bf0*/  @P3 LOP3.LUT R5, R5, R20, RZ, 0x3c, !PT ;  /* 0x0000001405053212 */ /* 0x000fc600078e3cff */
[----:B------:R-:W4:Y:S01]  /*0c00*/  @P5 LDG.E R20, desc[UR6][R14.64+0x114] ;  /* 0x000114060e145981 */ /* 0x000f22000c1e1900 */
[----:B------:R-:W-:Y:S02]  /*0c10*/  @P4 LOP3.LUT R5, R5, R24, RZ, 0x3c, !PT ;  /* 0x0000001805054212 */ /* 0x000fe400078e3cff */
[----:B------:R-:W-:Y:S01]  /*0c20*/  @P5 LOP3.LUT R4, R4, R17, RZ, 0x3c, !PT ;  /* 0x0000001104045212 */ /* 0x000fe200078e3cff */
[----:B------:R-:W4:Y:S04]  /*0c30*/  @P0 LDG.E R24, desc[UR6][R14.64+0x134] ;  /* 0x000134060e180981 */ /* 0x000f28000c1e1900 */
[----:B------:R-:W4:Y:S04]  /*0c40*/  @P0 LDG.E R17, desc[UR6][R14.64+0x130] ;  /* 0x000130060e110981 */ /* 0x000f28000c1e1900 */
[----:B------:R-:W4:Y:S01]  /*0c50*/  @P0 LDG.E R25, desc[UR6][R14.64+0x138] ;  /* 0x000138060e190981 */ /* 0x000f22000c1e1900 */
[----:B------:R-:W-:Y:S01]  /*0c60*/  UIADD3 UR4, UPT, UPT, UR4, 0x10, URZ ;  /* 0x0000001004047890 */ /* 0x000fe2000fffe0ff */
[----:B------:R-:W-:-:S03]  /*0c70*/  @P4 LOP3.LUT R2, R2, R27, RZ, 0x3c, !PT ;  /* 0x0000001b02024212 */ /* 0x000fc600078e3cff */
[----:B------:R-:W-:Y:S01]  /*0c80*/  UISETP.NE.AND UP0, UPT, UR4, 0x20, UPT ;  /* 0x000000200400788c */ /* 0x000fe2000bf05270 */
[----:B------:R-:W-:Y:S02]  /*0c90*/  @P5 LOP3.LUT R5, R5, R16, RZ, 0x3c, !PT ;  /* 0x0000001005055212 */ /* 0x000fe400078e3cff */
[----:B------:R-:W-:Y:S02]  /*0ca0*/  @P5 LOP3.LUT R2, R2, R19, RZ, 0x3c, !PT ;  /* 0x0000001302025212 */ /* 0x000fe400078e3cff */
[----:B------:R-:W-:Y:S02]  /*0cb0*/  @P0 LOP3.LUT R0, R0, R29, RZ, 0x3c, !PT ;  /* 0x0000001d00000212 */ /* 0x000fe400078e3cff */
[----:B---3--:R-:W-:Y:S02]  /*0cc0*/  @P6 LOP3.LUT R4, R4, R21, RZ, 0x3c, !PT ;  /* 0x0000001504046212 */ /* 0x008fe400078e3cff */
[----:B--2---:R-:W-:Y:S02]  /*0cd0*/  @P6 LOP3.LUT R2, R2, R23, RZ, 0x3c, !PT ;  /* 0x0000001702026212 */ /* 0x004fe400078e3cff */
[----:B----4-:R-:W-:-:S02]  /*0ce0*/  @P6 LOP3.LUT R5, R5, R18, RZ, 0x3c, !PT ;  /* 0x0000001205056212 */ /* 0x010fc400078e3cff */
[----:B------:R-:W-:-:S04]  /*0cf0*/  @P5 LOP3.LUT R3, R3, R20, RZ, 0x3c, !PT ;  /* 0x0000001403035212 */ /* 0x000fc800078e3cff */
[----:B------:R-:W-:Y:S02]  /*0d00*/  @P6 LOP3.LUT R3, R3, R22, RZ, 0x3c, !PT ;  /* 0x0000001603036212 */ /* 0x000fe400078e3cff */
[----:B------:R-:W-:Y:S02]  /*0d10*/  @P0 LOP3.LUT R5, R5, R24, RZ, 0x3c, !PT ;  /* 0x0000001805050212 */ /* 0x000fe400078e3cff */
[----:B------:R-:W-:Y:S02]  /*0d20*/  @P0 LOP3.LUT R4, R4, R17, RZ, 0x3c, !PT ;  /* 0x0000001104040212 */ /* 0x000fe400078e3cff */
[----:B------:R-:W-:Y:S02]  /*0d30*/  @P0 LOP3.LUT R3, R3, R26, RZ, 0x3c, !PT ;  /* 0x0000001a03030212 */ /* 0x000fe400078e3cff */
[----:B------:R-:W-:Y:S01]  /*0d40*/  @P0 LOP3.LUT R2, R2, R25, RZ, 0x3c, !PT ;  /* 0x0000001902020212 */ /* 0x000fe200078e3cff */
[----:B------:R-:W-:Y:S06]  /*0d50*/  BRA.U UP0, `(.L_x_4) ;  /* 0xfffffff5004c7547 */ /* 0x000fec000b83ffff */
[----:B------:R-:W-:-:S05]  /*0d60*/  VIADD R6, R6, 0x1 ;  /* 0x0000000106067836 */ /* 0x000fca0000000000 */
[----:B------:R-:W-:-:S13]  /*0d70*/  ISETP.NE.AND P0, PT, R6, 0x5, PT ;  /* 0x000000050600780c */ /* 0x000fda0003f05270 */
[----:B------:R-:W-:Y:S05]  /*0d80*/  @P0 BRA `(.L_x_5) ;  /* 0xfffffff400300947 */ /* 0x000fea000383ffff */
[----:B------:R-:W-:Y:S01]  /*0d90*/  LOP3.LUT R6, R12, 0x3, RZ, 0xc0, !PT ;  /* 0x000000030c067812 */ /* 0x000fe200078ec0ff */
[----:B------:R0:W-:Y:S03]  /*0da0*/  STL.64 [R1+0x8], R4 ;  /* 0x0000080401007387 */ /* 0x0001e60000100a00 */
[----:B------:R-:W-:Y:S01]  /*0db0*/  ISETP.NE.U32.AND P0, PT, R6, 0x1, PT ;  /* 0x000000010600780c */ /* 0x000fe20003f05070 */
[----:B------:R0:W-:Y:S03]  /*0dc0*/  STL.64 [R1+0x10], R2 ;  /* 0x0000100201007387 */ /* 0x0001e60000100a00 */
[----:B------:R-:W-:Y:S01]  /*0dd0*/  ISETP.NE.AND.EX P0, PT, RZ, RZ, PT, P0 ;  /* 0x000000ffff00720c */ /* 0x000fe20003f05300 */
[----:B------:R0:W-:-:S12]  /*0de0*/  STL [R1+0x4], R0 ;  /* 0x0000040001007387 */ /* 0x0001d80000100800 */
[----:B0-----:R-:W-:Y:S05]  /*0df0*/  @!P0 BRA `(.L_x_3) ;  /* 0x0000001400f88947 */ /* 0x001fea0003800000 */
[----:B------:R-:W-:Y:S01]  /*0e00*/  UMOV UR4, URZ ;  /* 0x000000ff00047c82 */ /* 0x000fe20008000000 */
[----:B------:R-:W-:Y:S01]  /*0e10*/  IMAD.MOV.U32 R0, RZ, RZ, RZ ;  /* 0x000000ffff007224 */ /* 0x000fe200078e00ff */
[----:B------:R-:W-:Y:S01]  /*0e20*/  CS2R R4, SRZ ;  /* 0x0000000000047805 */ /* 0x000fe2000001ff00 */
[----:B------:R-:W-:Y:S02]  /*0e30*/  IMAD.MOV.U32 R6, RZ, RZ, RZ ;  /* 0x000000ffff067224 */ /* 0x000fe400078e00ff */
[----:B------:R-:W-:Y:S02]  /*0e40*/  IMAD.MOV.U32 R2, RZ, RZ, RZ ;  /* 0x000000ffff027224 */ /* 0x000fe400078e00ff */
[----:B------:R-:W-:-:S07]  /*0e50*/  IMAD.U32 R3, RZ, RZ, UR4 ;  /* 0x00000004ff037e24 */ /* 0x000fce000f8e00ff */
.L_x_7:
[----:B------:R-:W-:-:S06]  /*0e60*/  IMAD R11, R6, 0x4, R1 ;  /* 0x00000004060b7824 */ /* 0x000fcc00078e0201 */
[----:B------:R-:W5:Y:S01]  /*0e70*/  LDL R11, [R11+0x4] ;  /* 0x000004000b0b7983 */ /* 0x000f620000100800 */
[----:B------:R-:W-:Y:S01]  /*0e80*/  IMAD.SHL.U32 R13, R6, 0x20, RZ ;  /* 0x00000020060d7824 */ /* 0x000fe200078e00ff */
[----:B------:R-:W-:-:S06]  /*0e90*/  UMOV UR4, URZ ;  /* 0x000000ff00047c82 */ /* 0x000fcc0008000000 */
.L_x_6:
        /* <DEDUP_REMOVED lines=179> */
[----:B------:R0:W-:Y:S03]  /*19d0*/  STL [R1+0x4], R0 ;  /* 0x0000040001007387 */ /* 0x0001e60000100800 */
[----:B------:R-:W-:Y:S01]  /*19e0*/  ISETP.NE.AND.EX P0, PT, RZ, RZ, PT, P0 ;  /* 0x000000ffff00720c */ /* 0x000fe20003f05300 */
[----:B------:R0:W-:-:S12]  /*19f0*/  STL.64 [R1+0x10], R2 ;  /* 0x0000100201007387 */ /* 0x0001d80000100a00 */
[----:B0-----:R-:W-:Y:S05]  /*1a00*/  @P0 BRA `(.L_x_3) ;  /* 0x0000000800f40947 */ /* 0x001fea0003800000 */
[----:B------:R-:W-:Y:S01]  /*1a10*/  UMOV UR4, URZ ;  /* 0x000000ff00047c82 */ /* 0x000fe20008000000 */
[----:B------:R-:W-:Y:S01]  /*1a20*/  IMAD.MOV.U32 R0, RZ, RZ, RZ ;  /* 0x000000ffff007224 */ /* 0x000fe200078e00ff */
[----:B------:R-:W-:Y:S01]  /*1a30*/  CS2R R4, SRZ ;  /* 0x0000000000047805 */ /* 0x000fe2000001ff00 */
[----:B------:R-:W-:Y:S02]  /*1a40*/  IMAD.MOV.U32 R6, RZ, RZ, RZ ;  /* 0x000000ffff067224 */ /* 0x000fe400078e00ff */
[----:B------:R-:W-:Y:S02]  /*1a50*/  IMAD.MOV.U32 R2, RZ, RZ, RZ ;  /* 0x000000ffff027224 */ /* 0x000fe400078e00ff */
[----:B------:R-:W-:-:S07]  /*1a60*/  IMAD.U32 R3, RZ, RZ, UR4 ;  /* 0x00000004ff037e24 */ /* 0x000fce000f8e00ff */
.L_x_9:
[----:B------:R-:W-:-:S06]  /*1a70*/  IMAD R11, R6, 0x4, R1 ;  /* 0x00000004060b7824 */ /* 0x000fcc00078e0201 */
[----:B------:R-:W5:Y:S01]  /*1a80*/  LDL R11, [R11+0x4] ;  /* 0x000004000b0b7983 */ /* 0x000f620000100800 */
[----:B------:R-:W-:Y:S01]  /*1a90*/  IMAD.SHL.U32 R13, R6, 0x20, RZ ;  /* 0x00000020060d7824 */ /* 0x000fe200078e00ff */
[----:B------:R-:W-:-:S06]  /*1aa0*/  UMOV UR4, URZ ;  /* 0x000000ff00047c82 */ /* 0x000fcc0008000000 */
.L_x_8:
        /* <DEDUP_REMOVED lines=176> */
[----:B------:R0:W-:Y:S04]  /*25b0*/  STL.64 [R1+0x8], R4 ;  /* 0x0000080401007387 */ /* 0x0001e80000100a00 */
[----:B------:R0:W-:Y:S04]  /*25c0*/  STL [R1+0x4], R0 ;  /* 0x0000040001007387 */ /* 0x0001e80000100800 */
[----:B------:R0:W-:Y:S02]  /*25d0*/  STL.64 [R1+0x10], R2 ;  /* 0x0000100201007387 */ /* 0x0001e40000100a00 */
.L_x_3:
[----:B------:R-:W-:Y:S05]  /*25e0*/  BSYNC.RECONVERGENT B1 ;  /* 0x0000000000017941 */ /* 0x000fea0003800200 */
.L_x_2:
[----:B------:R-:W-:Y:S01]  /*25f0*/  ISETP.GT.U32.AND P0, PT, R12, 0x3, PT ;  /* 0x000000030c00780c */ /* 0x000fe20003f04070 */
[----:B------:R-:W-:Y:S01]  /*2600*/  VIADD R10, R10, 0x1 ;  /* 0x000000010a0a7836 */ /* 0x000fe20000000000 */
[--C-:B------:R-:W-:Y:S02]  /*2610*/  SHF.R.U64 R12, R12, 0x2, R7.reuse ;  /* 0x000000020c0c7819 */ /* 0x100fe40000001207 */
[----:B------:R-:W-:Y:S02]  /*2620*/  ISETP.GT.U32.AND.EX P0, PT, R7, RZ, PT, P0 ;  /* 0x000000ff0700720c */ /* 0x000fe40003f04100 */
[----:B------:R-:W-:-:S11]  /*2630*/  SHF.R.U32.HI R7, RZ, 0x2, R7 ;  /* 0x00000002ff077819 */ /* 0x000fd60000011607 */
[----:B------:R-:W-:Y:S05]  /*2640*/  @P0 BRA `(.L_x_10) ;  /* 0xffffffd800d40947 */ /* 0x000fea000383ffff */
.L_x_1:
[----:B------:R-:W-:Y:S05]  /*2650*/  BSYNC.RECONVERGENT B0 ;  /* 0x0000000000007941 */ /* 0x000fea0003800200 */
.L_x_0:
[----:B------:R-:W1:Y:S01]  /*2660*/  LDCU UR4, c[0x0][0x388] ;  /* 0x00007100ff0477ac */ /* 0x000e620008000800 */
[----:B------:R-:W-:-:S04]  /*2670*/  SHF.R.U32.HI R7, RZ, 0x2, R0 ;  /* 0x00000002ff077819 */ /* 0x000fc80000011600 */
[----:B------:R-:W-:Y:S01]  /*2680*/  LOP3.LUT R7, R7, R0, RZ, 0x3c, !PT ;  /* 0x0000000007077212 */ /* 0x000fe200078e3cff */
[----:B0-----:R-:W-:-:S04]  /*2690*/  IMAD.SHL.U32 R0, R3, 0x10, RZ ;  /* 0x0000001003007824 */ /* 0x001fc800078e00ff */
[----:B------:R-:W-:-:S05]  /*26a0*/  IMAD.SHL.U32 R2, R7, 0x2, RZ ;  /* 0x0000000207027824 */ /* 0x000fca00078e00ff */
[----:B------:R-:W-:Y:S01]  /*26b0*/  LOP3.LUT R0, R7, R2, R0, 0x96, !PT ;  /* 0x0000000207007212 */ /* 0x000fe200078e9600 */
[----:B-1----:R-:W0:Y:S03]  /*26c0*/  I2F.U32.RP R6, UR4 ;  /* 0x0000000400067d06 */ /* 0x002e260008209000 */
[----:B------:R-:W-:Y:S02]  /*26d0*/  LOP3.LUT R0, R0, R3, RZ, 0x3c, !PT ;  /* 0x0000000300007212 */ /* 0x000fe400078e3cff */
[----:B------:R-:W-:-:S03]  /*26e0*/  ISETP.NE.U32.AND P1, PT, RZ, UR4, PT ;  /* 0x00000004ff007c0c */ /* 0x000fc6000bf25070 */
[----:B------:R-:W-:Y:S01]  /*26f0*/  VIADD R0, R0, 0x2ac1d59a ;  /* 0x2ac1d59a00007836 */ /* 0x000fe20000000000 */
[----:B0-----:R-:W0:Y:S02]  /*2700*/  MUFU.RCP R6, R6 ;  /* 0x0000000600067308 */ /* 0x001e240000001000 */
[----:B0-----:R-:W-:-:S06]  /*2710*/  VIADD R4, R6, 0xffffffe ;  /* 0x0ffffffe06047836 */ /* 0x001fcc0000000000 */
[----:B------:R0:W1:Y:S02]  /*2720*/  F2I.FTZ.U32.TRUNC.NTZ R5, R4 ;  /* 0x0000000400057305 */ /* 0x000064000021f000 */
[----:B0-----:R-:W-:Y:S02]  /*2730*/  IMAD.MOV.U32 R4, RZ, RZ, RZ ;  /* 0x000000ffff047224 */ /* 0x001fe400078e00ff */
[----:B-1----:R-:W-:-:S04]  /*2740*/  IMAD.MOV R8, RZ, RZ, -R5 ;  /* 0x000000ffff087224 */ /* 0x002fc800078e0a05 */
[----:B------:R-:W-:-:S04]  /*2750*/  IMAD R7, R8, UR4, RZ ;  /* 0x0000000408077c24 */ /* 0x000fc8000f8e02ff */
[----:B------:R-:W-:-:S06]  /*2760*/  IMAD.HI.U32 R5, R5, R7, R4 ;  /* 0x0000000705057227 */ /* 0x000fcc00078e0004 */
[----:B------:R-:W-:-:S04]  /*2770*/  IMAD.HI.U32 R5, R5, R0, RZ ;  /* 0x0000000005057227 */ /* 0x000fc800078e00ff */
[----:B------:R-:W-:-:S04]  /*2780*/  IMAD.MOV R5, RZ, RZ, -R5 ;  /* 0x000000ffff057224 */ /* 0x000fc800078e0a05 */
[----:B------:R-:W-:Y:S02]  /*2790*/  IMAD R9, R5, UR4, R0 ;  /* 0x0000000405097c24 */ /* 0x000fe4000f8e0200 */
[----:B------:R-:W0:Y:S03]  /*27a0*/  LDC.64 R4, c[0x0][0x380] ;  /* 0x0000e000ff047b82 */ /* 0x000e260000000a00 */
[----:B------:R-:W-:-:S13]  /*27b0*/  ISETP.GE.U32.AND P0, PT, R9, UR4, PT ;  /* 0x0000000409007c0c */ /* 0x000fda000bf06070 */
[----:B------:R-:W-:-:S05]  /*27c0*/  @P0 VIADD R9, R9, -UR4 ;  /* 0x8000000409090c36 */ /* 0x000fca0008000000 */
[----:B------:R-:W-:-:S13]  /*27d0*/  ISETP.GE.U32.AND P0, PT, R9, UR4, PT ;  /* 0x0000000409007c0c */ /* 0x000fda000bf06070 */
[----:B------:R-:W-:Y:S01]  /*27e0*/  @P0 VIADD R9, R9, -UR4 ;  /* 0x8000000409090c36 */ /* 0x000fe20008000000 */
[----:B------:R-:W-:-:S05]  /*27f0*/  @!P1 LOP3.LUT R9, RZ, UR4, RZ, 0x33, !PT ;  /* 0x00000004ff099c12 */ /* 0x000fca000f8e33ff */
[----:B0-----:R-:W-:-:S05]  /*2800*/  IMAD.WIDE R4, R9, 0x8, R4 ;  /* 0x0000000809047825 */ /* 0x001fca00078e0204 */
[----:B------:R-:W2:Y:S01]  /*2810*/  LDG.E.64 R6, desc[UR6][R4.64] ;  /* 0x0000000604067981 */ /* 0x000ea2000c1e1b00 */
[----:B------:R-:W2:Y:S02]  /*2820*/  I2F.F64 R2, R9 ;  /* 0x0000000900027312 */ /* 0x000ea40000201c00 */
[----:B--2---:R-:W-:-:S07]  /*2830*/  DADD R2, R2, R6 ;  /* 0x0000000002027229 */ /* 0x004fce0000000006 */
[----:B------:R-:W-:Y:S01]  /*2840*/  STG.E.64 desc[UR6][R4.64], R2 ;  /* 0x0000000204007986 */ /* 0x000fe2000c101b06 */
[----:B------:R-:W-:Y:S05]  /*2850*/  EXIT ;  /* 0x000000000000794d */ /* 0x000fea0003800000 */
.L_x_11:
[----:B------:R-:W-:-:S00]  /*2860*/  BRA `(.L_x_11) ;  /* 0xfffffffc00fc7947 */ /* 0x000fc0000383ffff */
[----:B------:R-:W-:-:S00]  /*2870*/  NOP ;  /* 0x0000000000007918 */ /* 0x000fc00000000000 */
        /* <DEDUP_REMOVED lines=8> */
.L_x_90:


//--------------------- .text._Z4randIfEvPT_i     --------------------------
	.section	.text._Z4randIfEvPT_i,"ax",@progbits
	.align	128
        .global         _Z4randIfEvPT_i
        .type           _Z4randIfEvPT_i,@function
        .size           _Z4randIfEvPT_i,(.L_x_91 - _Z4randIfEvPT_i)
        .other          _Z4randIfEvPT_i,@"STO_CUDA_ENTRY STV_DEFAULT"
_Z4randIfEvPT_i:
.text._Z4randIfEvPT_i:
        /* <DEDUP_REMOVED lines=26> */
.L_x_22:
        /* <DEDUP_REMOVED lines=11> */
.L_x_17:
[----:B------:R-:W-:-:S06]  /*0250*/  IMAD R11, R6, 0x4, R1 ;  /* 0x00000004060b7824 */ /* 0x000fcc00078e0201 */
[----:B------:R-:W5:Y:S01]  /*0260*/  LDL R11, [R11+0x4] ;  /* 0x000004000b0b7983 */ /* 0x000f620000100800 */
[----:B------:R-:W-:Y:S01]  /*0270*/  IMAD.SHL.U32 R13, R6, 0x20, RZ ;  /* 0x00000020060d7824 */ /* 0x000fe200078e00ff */
[----:B------:R-:W-:-:S06]  /*0280*/  UMOV UR4, URZ ;  /* 0x000000ff00047c82 */ /* 0x000fcc0008000000 */
.L_x_16:
        /* <DEDUP_REMOVED lines=189> */
.L_x_19:
[----:B------:R-:W-:-:S06]  /*0e60*/  IMAD R11, R6, 0x4, R1 ;  /* 0x00000004060b7824 */ /* 0x000fcc00078e0201 */
[----:B------:R-:W5:Y:S01]  /*0e70*/  LDL R11, [R11+0x4] ;  /* 0x000004000b0b7983 */ /* 0x000f620000100800 */
[----:B------:R-:W-:Y:S01]  /*0e80*/  IMAD.SHL.U32 R13, R6, 0x20, RZ ;  /* 0x00000020060d7824 */ /* 0x000fe200078e00ff */
[----:B------:R-:W-:-:S06]  /*0e90*/  UMOV UR4, URZ ;  /* 0x000000ff00047c82 */ /* 0x000fcc0008000000 */
.L_x_18:
        /* <DEDUP_REMOVED lines=189> */
.L_x_21:
[----:B------:R-:W-:-:S06]  /*1a70*/  IMAD R11, R6, 0x4, R1 ;  /* 0x00000004060b7824 */ /* 0x000fcc00078e0201 */
[----:B------:R-:W5:Y:S01]  /*1a80*/  LDL R11, [R11+0x4] ;  /* 0x000004000b0b7983 */ /* 0x000f620000100800 */
[----:B------:R-:W-:Y:S01]  /*1a90*/  IMAD.SHL.U32 R13, R6, 0x20, RZ ;  /* 0x00000020060d7824 */ /* 0x000fe200078e00ff */
[----:B------:R-:W-:-:S06]  /*1aa0*/  UMOV UR4, URZ ;  /* 0x000000ff00047c82 */ /* 0x000fcc0008000000 */
.L_x_20:
        /* <DEDUP_REMOVED lines=179> */
.L_x_15:
[----:B------:R-:W-:Y:S05]  /*25e0*/  BSYNC.RECONVERGENT B1 ;  /* 0x0000000000017941 */ /* 0x000fea0003800200 */
.L_x_14:
[----:B------:R-:W-:Y:S01]  /*25f0*/  ISETP.GT.U32.AND P0, PT, R12, 0x3, PT ;  /* 0x000000030c00780c */ /* 0x000fe20003f04070 */
[----:B------:R-:W-:Y:S01]  /*2600*/  VIADD R10, R10, 0x1 ;  /* 0x000000010a0a7836 */ /* 0x000fe20000000000 */
[--C-:B------:R-:W-:Y:S02]  /*2610*/  SHF.R.U64 R12, R12, 0x2, R7.reuse ;  /* 0x000000020c0c7819 */ /* 0x100fe40000001207 */
[----:B------:R-:W-:Y:S02]  /*2620*/  ISETP.GT.U32.AND.EX P0, PT, R7, RZ, PT, P0 ;  /* 0x000000ff0700720c */ /* 0x000fe40003f04100 */
[----:B------:R-:W-:-:S11]  /*2630*/  SHF.R.U32.HI R7, RZ, 0x2, R7 ;  /* 0x00000002ff077819 */ /* 0x000fd60000011607 */
[----:B------:R-:W-:Y:S05]  /*2640*/  @P0 BRA `(.L_x_22) ;  /* 0xffffffd800d40947 */ /* 0x000fea000383ffff */
.L_x_13:
[----:B------:R-:W-:Y:S05]  /*2650*/  BSYNC.RECONVERGENT B0 ;  /* 0x0000000000007941 */ /* 0x000fea0003800200 */
.L_x_12:
        /* <DEDUP_REMOVED lines=8> */
[----:B------:R-:W1:Y:S01]  /*26e0*/  LDC.64 R2, c[0x0][0x380] ;  /* 0x0000e000ff027b82 */ /* 0x000e620000000a00 */
[----:B------:R-:W-:Y:S02]  /*26f0*/  ISETP.NE.U32.AND P1, PT, RZ, UR4, PT ;  /* 0x00000004ff007c0c */ /* 0x000fe4000bf25070 */
[----:B------:R-:W-:Y:S01]  /*2700*/  VIADD R0, R0, 0x2ac1d59a ;  /* 0x2ac1d59a00007836 */ /* 0x000fe20000000000 */
[----:B0-----:R-:W0:Y:S02]  /*2710*/  MUFU.RCP R6, R6 ;  /* 0x0000000600067308 */ /* 0x001e240000001000 */
[----:B0-----:R-:W-:-:S06]  /*2720*/  VIADD R4, R6, 0xffffffe ;  /* 0x0ffffffe06047836 */ /* 0x001fcc0000000000 */
[----:B------:R0:W2:Y:S02]  /*2730*/  F2I.FTZ.U32.TRUNC.NTZ R5, R4 ;  /* 0x0000000400057305 */ /* 0x0000a4000021f000 */
[----:B0-----:R-:W-:Y:S02]  /*2740*/  IMAD.MOV.U32 R4, RZ, RZ, RZ ;  /* 0x000000ffff047224 */ /* 0x001fe400078e00ff */
[----:B--2---:R-:W-:-:S04]  /*2750*/  IMAD.MOV R8, RZ, RZ, -R5 ;  /* 0x000000ffff087224 */ /* 0x004fc800078e0a05 */
[----:B------:R-:W-:-:S04]  /*2760*/  IMAD R7, R8, UR4, RZ ;  /* 0x0000000408077c24 */ /* 0x000fc8000f8e02ff */
[----:B------:R-:W-:-:S06]  /*2770*/  IMAD.HI.U32 R5, R5, R7, R4 ;  /* 0x0000000705057227 */ /* 0x000fcc00078e0004 */
[----:B------:R-:W-:-:S04]  /*2780*/  IMAD.HI.U32 R5, R5, R0, RZ ;  /* 0x0000000005057227 */ /* 0x000fc800078e00ff */
[----:B------:R-:W-:-:S04]  /*2790*/  IMAD.MOV R5, RZ, RZ, -R5 ;  /* 0x000000ffff057224 */ /* 0x000fc800078e0a05 */
[----:B------:R-:W-:-:S05]  /*27a0*/  IMAD R5, R5, UR4, R0 ;  /* 0x0000000405057c24 */ /* 0x000fca000f8e0200 */
[----:B------:R-:W-:-:S13]  /*27b0*/  ISETP.GE.U32.AND P0, PT, R5, UR4, PT ;  /* 0x0000000405007c0c */ /* 0x000fda000bf06070 */
[----:B------:R-:W-:-:S05]  /*27c0*/  @P0 VIADD R5, R5, -UR4 ;  /* 0x8000000405050c36 */ /* 0x000fca0008000000 */
[----:B------:R-:W-:-:S13]  /*27d0*/  ISETP.GE.U32.AND P0, PT, R5, UR4, PT ;  /* 0x0000000405007c0c */ /* 0x000fda000bf06070 */
[----:B------:R-:W-:Y:S01]  /*27e0*/  @P0 VIADD R5, R5, -UR4 ;  /* 0x8000000405050c36 */ /* 0x000fe20008000000 */
[----:B------:R-:W-:-:S05]  /*27f0*/  @!P1 LOP3.LUT R5, RZ, UR4, RZ, 0x33, !PT ;  /* 0x00000004ff059c12 */ /* 0x000fca000f8e33ff */
[----:B-1----:R-:W-:-:S05]  /*2800*/  IMAD.WIDE R2, R5, 0x4, R2 ;  /* 0x0000000405027825 */ /* 0x002fca00078e0202 */
[----:B------:R-:W2:Y:S01]  /*2810*/  LDG.E R0, desc[UR6][R2.64] ;  /* 0x0000000602007981 */ /* 0x000ea2000c1e1900 */
[----:B------:R-:W-:-:S05]  /*2820*/  I2FP.F32.S32 R5, R5 ;  /* 0x0000000500057245 */ /* 0x000fca0000201400 */
[----:B--2---:R-:W-:-:S05]  /*2830*/  FADD R5, R5, R0 ;  /* 0x0000000005057221 */ /* 0x004fca0000000000 */
[----:B------:R-:W-:Y:S01]  /*2840*/  STG.E desc[UR6][R2.64], R5 ;  /* 0x0000000502007986 */ /* 0x000fe2000c101906 */
[----:B------:R-:W-:Y:S05]  /*2850*/  EXIT ;  /* 0x000000000000794d */ /* 0x000fea0003800000 */
.L_x_23:
        /* <DEDUP_REMOVED lines=10> */
.L_x_91:


//--------------------- .text._Z4randIiEvPT_i     --------------------------
	.section	.text._Z4randIiEvPT_i,"ax",@progbits
	.align	128
        .global         _Z4randIiEvPT_i
        .type           _Z4randIiEvPT_i,@function
        .size           _Z4randIiEvPT_i,(.L_x_92 - _Z4randIiEvPT_i)
        .other          _Z4randIiEvPT_i,@"STO_CUDA_ENTRY STV_DEFAULT"
_Z4randIiEvPT_i:
.text._Z4randIiEvPT_i:
        /* <DEDUP_REMOVED lines=26> */
.L_x_34:
        /* <DEDUP_REMOVED lines=11> */
.L_x_29:
[----:B------:R-:W-:-:S06]  /*0250*/  IMAD R11, R6, 0x4, R1 ;  /* 0x00000004060b7824 */ /* 0x000fcc00078e0201 */
[----:B------:R-:W5:Y:S01]  /*0260*/  LDL R11, [R11+0x4] ;  /* 0x000004000b0b7983 */ /* 0x000f620000100800 */
[----:B------:R-:W-:Y:S01]  /*0270*/  IMAD.SHL.U32 R13, R6, 0x20, RZ ;  /* 0x00000020060d7824 */ /* 0x000fe200078e00ff */
[----:B------:R-:W-:-:S06]  /*0280*/  UMOV UR4, URZ ;  /* 0x000000ff00047c82 */ /* 0x000fcc0008000000 */
.L_x_28:
        /* <DEDUP_REMOVED lines=189> */
.L_x_31:
[----:B------:R-:W-:-:S06]  /*0e60*/  IMAD R11, R6, 0x4, R1 ;  /* 0x00000004060b7824 */ /* 0x000fcc00078e0201 */
[----:B------:R-:W5:Y:S01]  /*0e70*/  LDL R11, [R11+0x4] ;  /* 0x000004000b0b7983 */ /* 0x000f620000100800 */
[----:B------:R-:W-:Y:S01]  /*0e80*/  IMAD.SHL.U32 R13, R6, 0x20, RZ ;  /* 0x00000020060d7824 */ /* 0x000fe200078e00ff */
[----:B------:R-:W-:-:S06]  /*0e90*/  UMOV UR4, URZ ;  /* 0x000000ff00047c82 */ /* 0x000fcc0008000000 */
.L_x_30:
        /* <DEDUP_REMOVED lines=189> */
.L_x_33:
[----:B------:R-:W-:-:S06]  /*1a70*/  IMAD R11, R6, 0x4, R1 ;  /* 0x00000004060b7824 */ /* 0x000fcc00078e0201 */
[----:B------:R-:W5:Y:S01]  /*1a80*/  LDL R11, [R11+0x4] ;  /* 0x000004000b0b7983 */ /* 0x000f620000100800 */
[----:B------:R-:W-:Y:S01]  /*1a90*/  IMAD.SHL.U32 R13, R6, 0x20, RZ ;  /* 0x00000020060d7824 */ /* 0x000fe200078e00ff */
[----:B------:R-:W-:-:S06]  /*1aa0*/  UMOV UR4, URZ ;  /* 0x000000ff00047c82 */ /* 0x000fcc0008000000 */
.L_x_32:
        /* <DEDUP_REMOVED lines=179> */
.L_x_27:
[----:B------:R-:W-:Y:S05]  /*25e0*/  BSYNC.RECONVERGENT B1 ;  /* 0x0000000000017941 */ /* 0x000fea0003800200 */
.L_x_26:
[----:B------:R-:W-:Y:S01]  /*25f0*/  ISETP.GT.U32.AND P0, PT, R12, 0x3, PT ;  /* 0x000000030c00780c */ /* 0x000fe20003f04070 */
[----:B------:R-:W-:Y:S01]  /*2600*/  VIADD R10, R10, 0x1 ;  /* 0x000000010a0a7836 */ /* 0x000fe20000000000 */
[--C-:B------:R-:W-:Y:S02]  /*2610*/  SHF.R.U64 R12, R12, 0x2, R7.reuse ;  /* 0x000000020c0c7819 */ /* 0x100fe40000001207 */
[----:B------:R-:W-:Y:S02]  /*2620*/  ISETP.GT.U32.AND.EX P0, PT, R7, RZ, PT, P0 ;  /* 0x000000ff0700720c */ /* 0x000fe40003f04100 */
[----:B------:R-:W-:-:S11]  /*2630*/  SHF.R.U32.HI R7, RZ, 0x2, R7 ;  /* 0x00000002ff077819 */ /* 0x000fd60000011607 */
[----:B------:R-:W-:Y:S05]  /*2640*/  @P0 BRA `(.L_x_34) ;  /* 0xffffffd800d40947 */ /* 0x000fea000383ffff */
.L_x_25:
[----:B------:R-:W-:Y:S05]  /*2650*/  BSYNC.RECONVERGENT B0 ;  /* 0x0000000000007941 */ /* 0x000fea0003800200 */
.L_x_24:
        /* <DEDUP_REMOVED lines=27> */
[----:B------:R-:W2:Y:S02]  /*2810*/  LDG.E R0, desc[UR6][R2.64] ;  /* 0x0000000602007981 */ /* 0x000ea4000c1e1900 */
[----:B--2---:R-:W-:-:S05]  /*2820*/  IMAD.IADD R5, R5, 0x1, R0 ;  /* 0x0000000105057824 */ /* 0x004fca00078e0200 */
[----:B------:R-:W-:Y:S01]  /*2830*/  STG.E desc[UR6][R2.64], R5 ;  /* 0x0000000502007986 */ /* 0x000fe2000c101906 */
[----:B------:R-:W-:Y:S05]  /*2840*/  EXIT ;  /* 0x000000000000794d */ /* 0x000fea0003800000 */
.L_x_35:
        /* <DEDUP_REMOVED lines=11> */
.L_x_92:


//--------------------- .text._Z4gemmIdEvPT_S1_S1_i --------------------------
	.section	.text._Z4gemmIdEvPT_S1_S1_i,"ax",@progbits
	.align	128
        .global         _Z4gemmIdEvPT_S1_S1_i
        .type           _Z4gemmIdEvPT_S1_S1_i,@function
        .size           _Z4gemmIdEvPT_S1_S1_i,(.L_x_93 - _Z4gemmIdEvPT_S1_S1_i)
        .other          _Z4gemmIdEvPT_S1_S1_i,@"STO_CUDA_ENTRY STV_DEFAULT"
_Z4gemmIdEvPT_S1_S1_i:
.text._Z4gemmIdEvPT_S1_S1_i:
[----:B------:R-:W-:Y:S01]  /*0000*/  LDC R1, c[0x0][0x37c] ;  /* 0x0000df00ff017b82 */ /* 0x000fe20000000800 */
[----:B------:R-:W0:Y:S07]  /*0010*/  LDCU UR18, c[0x0][0x398] ;  /* 0x00007300ff1277ac */ /* 0x000e2e0008000800 */
[----:B------:R-:W1:Y:S01]  /*0020*/  S2UR UR4, SR_CTAID.X ;  /* 0x00000000000479c3 */ /* 0x000e620000002500 */
[----:B0-----:R-:W-:-:S06]  /*0030*/  UISETP.GE.AND UP0, UPT, UR18, 0x1, UPT ;  /* 0x000000011200788c */ /* 0x001fcc000bf06270 */
[----:B------:R-:W-:-:S13]  /*0040*/  PLOP3.LUT P0, PT, PT, PT, UP0, 0x80, 0x8 ;  /* 0x000000000008781c */ /* 0x000fda0003f0f008 */
[----:B-1----:R-:W-:Y:S05]  /*0050*/  @!P0 EXIT ;  /* 0x000000000000894d */ /* 0x002fea0003800000 */
[----:B------:R-:W0:Y:S01]  /*0060*/  S2R R5, SR_TID.Y ;  /* 0x0000000000057919 */ /* 0x000e220000002200 */
[----:B------:R-:W1:Y:S01]  /*0070*/  LDC R0, c[0x0][0x360] ;  /* 0x0000d800ff007b82 */ /* 0x000e620000000800 */
[----:B------:R-:W0:Y:S01]  /*0080*/  LDCU UR5, c[0x0][0x364] ;  /* 0x00006c80ff0577ac */ /* 0x000e220008000800 */
[----:B------:R-:W0:Y:S01]  /*0090*/  S2R R4, SR_CTAID.Y ;  /* 0x0000000000047919 */ /* 0x000e220000002600 */
[----:B------:R-:W2:Y:S01]  /*00a0*/  LDCU.64 UR16, c[0x0][0x358] ;  /* 0x00006b00ff1077ac */ /* 0x000ea20008000a00 */
[----:B------:R-:W1:Y:S04]  /*00b0*/  S2R R7, SR_TID.X ;  /* 0x0000000000077919 */ /* 0x000e680000002100 */
[----:B------:R-:W3:Y:S01]  /*00c0*/  LDC.64 R2, c[0x0][0x380] ;  /* 0x0000e000ff027b82 */ /* 0x000ee20000000a00 */
[----:B0-----:R-:W-:-:S02]  /*00d0*/  IMAD R5, R4, UR5, R5 ;  /* 0x0000000504057c24 */ /* 0x001fc4000f8e0205 */
[----:B-1----:R-:W-:Y:S02]  /*00e0*/  IMAD R0, R0, UR4, R7 ;  /* 0x0000000400007c24 */ /* 0x002fe4000f8e0207 */
[----:B------:R-:W-:-:S05]  /*00f0*/  IMAD R5, R5, UR18, RZ ;  /* 0x0000001205057c24 */ /* 0x000fca000f8e02ff */
[----:B------:R-:W-:-:S05]  /*0100*/  IADD3 R7, PT, PT, R0, R5, RZ ;  /* 0x0000000500077210 */ /* 0x000fca0007ffe0ff */
[----:B---3--:R-:W-:-:S05]  /*0110*/  IMAD.WIDE R2, R7, 0x8, R2 ;  /* 0x0000000807027825 */ /* 0x008fca00078e0202 */
[----:B--2---:R0:W5:Y:S01]  /*0120*/  LDG.E.64 R8, desc[UR16][R2.64] ;  /* 0x0000001002087981 */ /* 0x004162000c1e1b00 */
[----:B------:R-:W-:Y:S01]  /*0130*/  UISETP.GE.U32.AND UP0, UPT, UR18, 0x8, UPT ;  /* 0x000000081200788c */ /* 0x000fe2000bf06070 */
[----:B------:R-:W-:-:S08]  /*0140*/  HFMA2 R4, -RZ, RZ, 0, 0 ;  /* 0x00000000ff047431 */ /* 0x000fd000000001ff */
[----:B0-----:R-:W-:Y:S05]  /*0150*/  BRA.U !UP0, `(.L_x_36) ;  /* 0x0000000508187547 */ /* 0x001fea000b800000 */
[----:B------:R-:W0:Y:S01]  /*0160*/  LDC.64 R6, c[0x0][0x388] ;  /* 0x0000e200ff067b82 */ /* 0x000e220000000a00 */
[----:B------:R-:W1:Y:S01]  /*0170*/  LDCU.64 UR20, c[0x0][0x390] ;  /* 0x00007200ff1477ac */ /* 0x000e620008000a00 */
[----:B------:R-:W-:Y:S01]  /*0180*/  IMAD.MOV.U32 R4, RZ, RZ, R0 ;  /* 0x000000ffff047224 */ /* 0x000fe200078e0000 */
[----:B------:R-:W-:-:S04]  /*0190*/  ULOP3.LUT UR4, UR18, 0x7ffffff8, URZ, 0xc0, !UPT ;  /* 0x7ffffff812047892 */ /* 0x000fc8000f8ec0ff */
[----:B------:R-:W-:Y:S02]  /*01a0*/  UIADD3 UR4, UPT, UPT, -UR4, URZ, URZ ;  /* 0x000000ff04047290 */ /* 0x000fe4000fffe1ff */
[----:B-1----:R-:W-:Y:S02]  /*01b0*/  UIMAD.WIDE.U32 UR6, UR18, 0x18, UR20 ;  /* 0x00000018120678a5 */ /* 0x002fe4000f8e0014 */
[----:B------:R-:W-:Y:S02]  /*01c0*/  UIMAD.WIDE.U32 UR8, UR18, 0x20, UR20 ;  /* 0x00000020120878a5 */ /* 0x000fe4000f8e0014 */
[----:B------:R-:W-:Y:S01]  /*01d0*/  UIMAD.WIDE.U32 UR10, UR18, 0x28, UR20 ;  /* 0x00000028120a78a5 */ /* 0x000fe2000f8e0014 */
[----:B0-----:R-:W-:Y:S01]  /*01e0*/  IMAD.WIDE.U32 R6, R5, 0x8, R6 ;  /* 0x0000000805067825 */ /* 0x001fe200078e0006 */
[----:B------:R-:W-:Y:S02]  /*01f0*/  UIMAD.WIDE.U32 UR12, UR18, 0x30, UR20 ;  /* 0x00000030120c78a5 */ /* 0x000fe4000f8e0014 */
[----:B------:R-:W-:Y:S01]  /*0200*/  UIMAD.WIDE.U32 UR14, UR18, 0x38, UR20 ;  /* 0x00000038120e78a5 */ /* 0x000fe2000f8e0014 */
[----:B------:R-:W-:-:S04]  /*0210*/  IADD3 R12, P0, PT, R6, 0x20, RZ ;  /* 0x00000020060c7810 */ /* 0x000fc80007f1e0ff */
[----:B------:R-:W-:-:S09]  /*0220*/  IADD3.X R13, PT, PT, RZ, R7, RZ, P0, !PT ;  /* 0x00000007ff0d7210 */ /* 0x000fd200007fe4ff */
.L_x_37:
[----:B------:R-:W-:Y:S01]  /*0230*/  MOV R11, 0x8 ;  /* 0x00000008000b7802 */ /* 0x000fe20000000f00 */
[----:B------:R-:W-:Y:S01]  /*0240*/  IMAD.MOV.U32 R7, RZ, RZ, R13 ;  /* 0x000000ffff077224 */ /* 0x000fe200078e000d */
[----:B------:R-:W-:-:S03]  /*0250*/  MOV R6, R12 ;  /* 0x0000000c00067202 */ /* 0x000fc60000000f00 */
[----:B------:R-:W-:Y:S02]  /*0260*/  IMAD.WIDE R10, R4, R11, UR20 ;  /* 0x00000014040a7e25 */ /* 0x000fe4000f8e020b */
[----:B------:R-:W2:Y:S04]  /*0270*/  LDG.E.64 R12, desc[UR16][R6.64+-0x20] ;  /* 0xffffe010060c7981 */ /* 0x000ea8000c1e1b00 */
[----:B------:R-:W2:Y:S01]  /*0280*/  LDG.E.64 R14, desc[UR16][R10.64] ;  /* 0x000000100a0e7981 */ /* 0x000ea2000c1e1b00 */
[----:B-1----:R-:W-:Y:S01]  /*0290*/  MOV R17, UR18 ;  /* 0x0000001200117c02 */ /* 0x002fe20008000f00 */
[----:B--2--5:R-:W-:-:S04]  /*02a0*/  DFMA R14, R12, R14, R8 ;  /* 0x0000000e0c0e722b */ /* 0x024fc80000000008 */
[----:B------:R-:W-:-:S03]  /*02b0*/  IMAD.WIDE.U32 R8, R17, 0x8, R10 ;  /* 0x0000000811087825 */ /* 0x000fc600078e000a */
[----:B------:R0:W-:Y:S04]  /*02c0*/  STG.E.64 desc[UR16][R2.64], R14 ;  /* 0x0000000e02007986 */ /* 0x0001e8000c101b10 */
[----:B------:R-:W2:Y:S04]  /*02d0*/  LDG.E.64 R8, desc[UR16][R8.64] ;  /* 0x0000001008087981 */ /* 0x000ea8000c1e1b00 */
[----:B------:R-:W2:Y:S01]  /*02e0*/  LDG.E.64 R12, desc[UR16][R6.64+-0x18] ;  /* 0xffffe810060c7981 */ /* 0x000ea2000c1e1b00 */
[----:B------:R-:W-:Y:S01]  /*02f0*/  UIMAD.WIDE.U32 UR22, UR18, 0x10, UR20 ;  /* 0x00000010121678a5 */ /* 0x000fe2000f8e0014 */
[----:B------:R-:W-:Y:S01]  /*0300*/  MOV R19, 0x8 ;  /* 0x0000000800137802 */ /* 0x000fe20000000f00 */
[----:B--2---:R-:W-:-:S04]  /*0310*/  DFMA R16, R12, R8, R14 ;  /* 0x000000080c10722b */ /* 0x004fc8000000000e */
[----:B------:R-:W-:-:S03]  /*0320*/  IMAD.WIDE R12, R4, R19, UR22 ;  /* 0x00000016040c7e25 */ /* 0x000fc6000f8e0213 */
[----:B------:R-:W-:Y:S04]  /*0330*/  STG.E.64 desc[UR16][R2.64], R16 ;  /* 0x0000001002007986 */ /* 0x000fe8000c101b10 */
[----:B------:R-:W2:Y:S04]  /*0340*/  LDG.E.64 R12, desc[UR16][R12.64] ;  /* 0x000000100c0c7981 */ /* 0x000ea8000c1e1b00 */
[----:B------:R-:W2:Y:S01]  /*0350*/  LDG.E.64 R10, desc[UR16][R6.64+-0x10] ;  /* 0xfffff010060a7981 */ /* 0x000ea2000c1e1b00 */
[----:B------:R-:W-:Y:S01]  /*0360*/  IMAD.WIDE R18, R4, R19, UR6 ;  /* 0x0000000604127e25 */ /* 0x000fe2000f8e0213 */
[----:B--2---:R-:W-:-:S07]  /*0370*/  DFMA R10, R10, R12, R16 ;  /* 0x0000000c0a0a722b */ /* 0x004fce0000000010 */
[----:B------:R1:W-:Y:S04]  /*0380*/  STG.E.64 desc[UR16][R2.64], R10 ;  /* 0x0000000a02007986 */ /* 0x0003e8000c101b10 */
[----:B0-----:R-:W2:Y:S04]  /*0390*/  LDG.E.64 R14, desc[UR16][R18.64] ;  /* 0x00000010120e7981 */ /* 0x001ea8000c1e1b00 */
[----:B------:R-:W2:Y:S01]  /*03a0*/  LDG.E.64 R8, desc[UR16][R6.64+-0x8] ;  /* 0xfffff81006087981 */ /* 0x000ea2000c1e1b00 */
[----:B------:R-:W-:Y:S01]  /*03b0*/  MOV R21, 0x8 ;  /* 0x0000000800157802 */ /* 0x000fe20000000f00 */
[----:B--2---:R-:W-:-:S04]  /*03c0*/  DFMA R14, R8, R14, R10 ;  /* 0x0000000e080e722b */ /* 0x004fc8000000000a */
[----:B------:R-:W-:-:S03]  /*03d0*/  IMAD.WIDE R8, R4, R21, UR8 ;  /* 0x0000000804087e25 */ /* 0x000fc6000f8e0215 */
[----:B------:R0:W-:Y:S04]  /*03e0*/  STG.E.64 desc[UR16][R2.64], R14 ;  /* 0x0000000e02007986 */ /* 0x0001e8000c101b10 */
[----:B------:R-:W2:Y:S04]  /*03f0*/  LDG.E.64 R8, desc[UR16][R8.64] ;  /* 0x0000001008087981 */ /* 0x000ea8000c1e1b00 */
[----:B------:R-:W2:Y:S01]  /*0400*/  LDG.E.64 R12, desc[UR16][R6.64] ;  /* 0x00000010060c7981 */ /* 0x000ea2000c1e1b00 */
[----:B-1----:R-:W-:Y:S01]  /*0410*/  IMAD.WIDE R10, R4, R21, UR10 ;  /* 0x0000000a040a7e25 */ /* 0x002fe2000f8e0215 */
[----:B--2---:R-:W-:-:S07]  /*0420*/  DFMA R16, R12, R8, R14 ;  /* 0x000000080c10722b */ /* 0x004fce000000000e */
[----:B------:R1:W-:Y:S04]  /*0430*/  STG.E.64 desc[UR16][R2.64], R16 ;  /* 0x0000001002007986 */ /* 0x0003e8000c101b10 */
[----:B------:R-:W2:Y:S04]  /*0440*/  LDG.E.64 R10, desc[UR16][R10.64] ;  /* 0x000000100a0a7981 */ /* 0x000ea8000c1e1b00 */
[----:B------:R-:W2:Y:S02]  /*0450*/  LDG.E.64 R12, desc[UR16][R6.64+0x8] ;  /* 0x00000810060c7981 */ /* 0x000ea4000c1e1b00 */
[----:B--2---:R-:W-:Y:S01]  /*0460*/  DFMA R18, R12, R10, R16 ;  /* 0x0000000a0c12722b */ /* 0x004fe20000000010 */
[----:B------:R-:W-:-:S06]  /*0470*/  IMAD.WIDE R12, R4, R21, UR12 ;  /* 0x0000000c040c7e25 */ /* 0x000fcc000f8e0215 */
[----:B------:R1:W-:Y:S04]  /*0480*/  STG.E.64 desc[UR16][R2.64], R18 ;  /* 0x0000001202007986 */ /* 0x0003e8000c101b10 */
[----:B------:R-:W2:Y:S04]  /*0490*/  LDG.E.64 R12, desc[UR16][R12.64] ;  /* 0x000000100c0c7981 */ /* 0x000ea8000c1e1b00 */
[----:B------:R-:W2:Y:S01]  /*04a0*/  LDG.E.64 R8, desc[UR16][R6.64+0x10] ;  /* 0x0000101006087981 */ /* 0x000ea2000c1e1b00 */
[----:B0-----:R-:W-:-:S04]  /*04b0*/  IMAD.MOV.U32 R15, RZ, RZ, 0x8 ;  /* 0x00000008ff0f7424 */ /* 0x001fc800078e00ff */
[----:B------:R-:W-:Y:S01]  /*04c0*/  IMAD.WIDE R14, R4, R15, UR14 ;  /* 0x0000000e040e7e25 */ /* 0x000fe2000f8e020f */
[----:B--2---:R-:W-:-:S07]  /*04d0*/  DFMA R20, R8, R12, R18 ;  /* 0x0000000c0814722b */ /* 0x004fce0000000012 */
[----:B------:R1:W-:Y:S04]  /*04e0*/  STG.E.64 desc[UR16][R2.64], R20 ;  /* 0x0000001402007986 */ /* 0x0003e8000c101b10 */
[----:B------:R-:W2:Y:S04]  /*04f0*/  LDG.E.64 R14, desc[UR16][R14.64] ;  /* 0x000000100e0e7981 */ /* 0x000ea8000c1e1b00 */
[----:B------:R-:W2:Y:S01]  /*0500*/  LDG.E.64 R8, desc[UR16][R6.64+0x18] ;  /* 0x0000181006087981 */ /* 0x000ea2000c1e1b00 */
[----:B------:R-:W-:Y:S01]  /*0510*/  UIADD3 UR4, UPT, UPT, UR4, 0x8, URZ ;  /* 0x0000000804047890 */ /* 0x000fe2000fffe0ff */
[----:B------:R-:W-:-:S02]  /*0520*/  IADD3 R12, P0, PT, R6, 0x40, RZ ;  /* 0x00000040060c7810 */ /* 0x000fc40007f1e0ff */
[----:B------:R-:W-:Y:S01]  /*0530*/  MOV R11, UR18 ;  /* 0x00000012000b7c02 */ /* 0x000fe20008000f00 */
[----:B------:R-:W-:Y:S01]  /*0540*/  UISETP.NE.AND UP0, UPT, UR4, URZ, UPT ;  /* 0x000000ff0400728c */ /* 0x000fe2000bf05270 */
[----:B------:R-:W-:Y:S02]  /*0550*/  IADD3.X R13, PT, PT, RZ, R7, RZ, P0, !PT ;  /* 0x00000007ff0d7210 */ /* 0x000fe400007fe4ff */
[----:B------:R-:W-:Y:S01]  /*0560*/  LEA R4, R11, R4, 0x3 ;  /* 0x000000040b047211 */ /* 0x000fe200078e18ff */
[----:B--2---:R-:W-:-:S07]  /*0570*/  DFMA R8, R8, R14, R20 ;  /* 0x0000000e0808722b */ /* 0x004fce0000000014 */
[----:B------:R1:W-:Y:S01]  /*0580*/  STG.E.64 desc[UR16][R2.64], R8 ;  /* 0x0000000802007986 */ /* 0x0003e2000c101b10 */
[----:B------:R-:W-:Y:S05]  /*0590*/  BRA.U UP0, `(.L_x_37) ;  /* 0xfffffffd00247547 */ /* 0x000fea000b83ffff */
[----:B------:R-:W-:-:S06]  /*05a0*/  ULOP3.LUT UR4, UR18, 0x7ffffff8, URZ, 0xc0, !UPT ;  /* 0x7ffffff812047892 */ /* 0x000fcc000f8ec0ff */
[----:B------:R-:W-:-:S07]  /*05b0*/  IMAD.U32 R4, RZ, RZ, UR4 ;  /* 0x00000004ff047e24 */ /* 0x000fce000f8e00ff */
.L_x_36:
[----:B------:R-:W-:-:S06]  /*05c0*/  ULOP3.LUT UR4, UR18, 0x7, URZ, 0xc0, !UPT ;  /* 0x0000000712047892 */ /* 0x000fcc000f8ec0ff */
[----:B------:R-:W-:-:S13]  /*05d0*/  ISETP.NE.AND P0, PT, RZ, UR4, PT ;  /* 0x00000004ff007c0c */ /* 0x000fda000bf05270 */
[----:B------:R-:W-:Y:S05]  /*05e0*/  @!P0 EXIT ;  /* 0x000000000000894d */ /* 0x000fea0003800000 */
[----:B------:R-:W-:Y:S02]  /*05f0*/  UISETP.GE.U32.AND UP0, UPT, UR4, 0x4, UPT ;  /* 0x000000040400788c */ /* 0x000fe4000bf06070 */
[----:B------:R-:W-:-:S07]  /*0600*/  ULOP3.LUT UR4, UR18, 0x3, URZ, 0xc0, !UPT ;  /* 0x0000000312047892 */ /* 0x000fce000f8ec0ff */
[----:B------:R-:W-:Y:S05]  /*0610*/  BRA.U !UP0, `(.L_x_38) ;  /* 0x0000000108887547 */ /* 0x000fea000b800000 */
[----:B------:R-:W0:Y:S01]  /*0620*/  LDC.64 R10, c[0x0][0x388] ;  /* 0x0000e200ff0a7b82 */ /* 0x000e220000000a00 */
[----:B------:R-:W-:Y:S01]  /*0630*/  IADD3 R7, PT, PT, R5, R4, RZ ;  /* 0x0000000405077210 */ /* 0x000fe20007ffe0ff */
[----:B------:R-:W-:Y:S01]  /*0640*/  IMAD R15, R4, UR18, R0 ;  /* 0x00000012040f7c24 */ /* 0x000fe2000f8e0200 */
[----:B------:R-:W2:Y:S05]  /*0650*/  LDCU.64 UR6, c[0x0][0x388] ;  /* 0x00007100ff0677ac */ /* 0x000eaa0008000a00 */
[----:B------:R-:W3:Y:S01]  /*0660*/  LDC.64 R12, c[0x0][0x390] ;  /* 0x0000e400ff0c7b82 */ /* 0x000ee20000000a00 */
[----:B0-----:R-:W-:-:S06]  /*0670*/  IMAD.WIDE.U32 R10, R7, 0x8, R10 ;  /* 0x00000008070a7825 */ /* 0x001fcc00078e000a */
[----:B------:R-:W4:Y:S01]  /*0680*/  LDG.E.64 R10, desc[UR16][R10.64] ;  /* 0x000000100a0a7981 */ /* 0x000f22000c1e1b00 */
[----:B---3--:R-:W-:-:S05]  /*0690*/  IMAD.WIDE R12, R15, 0x8, R12 ;  /* 0x000000080f0c7825 */ /* 0x008fca00078e020c */
[----:B------:R-:W4:Y:S01]  /*06a0*/  LDG.E.64 R14, desc[UR16][R12.64] ;  /* 0x000000100c0e7981 */ /* 0x000f22000c1e1b00 */
[----:B------:R-:W-:Y:S02]  /*06b0*/  IADD3 R7, P0, PT, R5, R4, RZ ;  /* 0x0000000405077210 */ /* 0x000fe40007f1e0ff */
[----:B-1----:R-:W-:Y:S02]  /*06c0*/  MOV R17, UR18 ;  /* 0x0000001200117c02 */ /* 0x002fe40008000f00 */
[----:B------:R-:W-:Y:S02]  /*06d0*/  IADD3.X R16, PT, PT, RZ, RZ, RZ, P0, !PT ;  /* 0x000000ffff107210 */ /* 0x000fe400007fe4ff */
[----:B--2---:R-:W-:-:S04]  /*06e0*/  LEA R6, P0, R7, UR6, 0x3 ;  /* 0x0000000607067c11 */ /* 0x004fc8000f8018ff */
[----:B------:R-:W-:Y:S01]  /*06f0*/  LEA.HI.X R7, R7, UR7, R16, 0x3, P0 ;  /* 0x0000000707077c11 */ /* 0x000fe200080f1c10 */
[----:B------:R-:W-:Y:S01]  /*0700*/  IMAD.WIDE.U32 R16, R17, 0x8, R12 ;  /* 0x0000000811107825 */ /* 0x000fe200078e000c */
[----:B----45:R-:W-:-:S07]  /*0710*/  DFMA R14, R10, R14, R8 ;  /* 0x0000000e0a0e722b */ /* 0x030fce0000000008 */
[----:B------:R0:W-:Y:S04]  /*0720*/  STG.E.64 desc[UR16][R2.64], R14 ;  /* 0x0000000e02007986 */ /* 0x0001e8000c101b10 */
[----:B------:R-:W2:Y:S04]  /*0730*/  LDG.E.64 R10, desc[UR16][R16.64] ;  /* 0x00000010100a7981 */ /* 0x000ea8000c1e1b00 */
[----:B------:R-:W2:Y:S01]  /*0740*/  LDG.E.64 R8, desc[UR16][R6.64+0x8] ;  /* 0x0000081006087981 */ /* 0x000ea2000c1e1b00 */
[----:B------:R-:W-:-:S04]  /*0750*/  IMAD.U32 R13, RZ, RZ, UR18 ;  /* 0x00000012ff0d7e24 */ /* 0x000fc8000f8e00ff */
[----:B------:R-:W-:Y:S01]  /*0760*/  IMAD.WIDE.U32 R12, R13, 0x8, R16 ;  /* 0x000000080d0c7825 */ /* 0x000fe200078e0010 */
[----:B--2---:R-:W-:-:S07]  /*0770*/  DFMA R10, R8, R10, R14 ;  /* 0x0000000a080a722b */ /* 0x004fce000000000e */
[----:B------:R2:W-:Y:S04]  /*0780*/  STG.E.64 desc[UR16][R2.64], R10 ;  /* 0x0000000a02007986 */ /* 0x0005e8000c101b10 */
[----:B------:R-:W3:Y:S04]  /*0790*/  LDG.E.64 R8, desc[UR16][R6.64+0x10] ;  /* 0x0000101006087981 */ /* 0x000ee8000c1e1b00 */
[----:B------:R-:W3:Y:S01]  /*07a0*/  LDG.E.64 R18, desc[UR16][R12.64] ;  /* 0x000000100c127981 */ /* 0x000ee2000c1e1b00 */
[----:B------:R-:W-:-:S05]  /*07b0*/  MOV R21, UR18 ;  /* 0x0000001200157c02 */ /* 0x000fca0008000f00 */
[----:B0-----:R-:W-:Y:S01]  /*07c0*/  IMAD.WIDE.U32 R14, R21, 0x8, R12 ;  /* 0x00000008150e7825 */ /* 0x001fe200078e000c */
[----:B---3--:R-:W-:-:S07]  /*07d0*/  DFMA R18, R8, R18, R10 ;  /* 0x000000120812722b */ /* 0x008fce000000000a */
[----:B------:R2:W-:Y:S04]  /*07e0*/  STG.E.64 desc[UR16][R2.64], R18 ;  /* 0x0000001202007986 */ /* 0x0005e8000c101b10 */
[----:B------:R-:W3:Y:S04]  /*07f0*/  LDG.E.64 R8, desc[UR16][R6.64+0x18] ;  /* 0x0000181006087981 */ /* 0x000ee8000c1e1b00 */
[----:B------:R-:W3:Y:S01]  /*0800*/  LDG.E.64 R14, desc[UR16][R14.64] ;  /* 0x000000100e0e7981 */ /* 0x000ee2000c1e1b00 */
[----:B------:R-:W-:Y:S01]  /*0810*/  IADD3 R4, PT, PT, R4, 0x4, RZ ;  /* 0x0000000404047810 */ /* 0x000fe20007ffe0ff */
[----:B---3--:R-:W-:-:S07]  /*0820*/  DFMA R8, R8, R14, R18 ;  /* 0x0000000e0808722b */ /* 0x008fce0000000012 */
[----:B------:R2:W-:Y:S04]  /*0830*/  STG.E.64 desc[UR16][R2.64], R8 ;  /* 0x0000000802007986 */ /* 0x0005e8000c101b10 */
.L_x_38:
[----:B------:R-:W-:-:S13]  /*0840*/  ISETP.NE.AND P0, PT, RZ, UR4, PT ;  /* 0x00000004ff007c0c */ /* 0x000fda000bf05270 */
[----:B------:R-:W-:Y:S05]  /*0850*/  @!P0 EXIT ;  /* 0x000000000000894d */ /* 0x000fea0003800000 */
[----:B------:R-:W-:-:S09]  /*0860*/  UISETP.NE.AND UP0, UPT, UR4, 0x1, UPT ;  /* 0x000000010400788c */ /* 0x000fd2000bf05270 */
[----:B------:R-:W-:Y:S05]  /*0870*/  BRA.U !UP0, `(.L_x_39) ;  /* 0x0000000108587547 */ /* 0x000fea000b800000 */
[----:B------:R-:W0:Y:S01]  /*0880*/  LDC.64 R6, c[0x0][0x388] ;  /* 0x0000e200ff067b82 */ /* 0x000e220000000a00 */
[----:B------:R-:W-:Y:S01]  /*0890*/  IADD3 R13, PT, PT, R5, R4, RZ ;  /* 0x00000004050d7210 */ /* 0x000fe20007ffe0ff */
[----:B------:R-:W-:Y:S01]  /*08a0*/  IMAD R15, R4, UR18, R0 ;  /* 0x00000012040f7c24 */ /* 0x000fe2000f8e0200 */
[----:B------:R-:W3:Y:S05]  /*08b0*/  LDCU.64 UR4, c[0x0][0x388] ;  /* 0x00007100ff0477ac */ /* 0x000eea0008000a00 */
[----:B--2---:R-:W2:Y:S01]  /*08c0*/  LDC.64 R10, c[0x0][0x390] ;  /* 0x0000e400ff0a7b82 */ /* 0x004ea20000000a00 */
[----:B0-----:R-:W-:-:S05]  /*08d0*/  IMAD.WIDE.U32 R12, R13, 0x8, R6 ;  /* 0x000000080d0c7825 */ /* 0x001fca00078e0006 */
[----:B------:R-:W4:Y:S01]  /*08e0*/  LDG.E.64 R6, desc[UR16][R12.64] ;  /* 0x000000100c067981 */ /* 0x000f22000c1e1b00 */
[----:B--2---:R-:W-:-:S05]  /*08f0*/  IMAD.WIDE R14, R15, 0x8, R10 ;  /* 0x000000080f0e7825 */ /* 0x004fca00078e020a */
[----:B------:R-:W4:Y:S01]  /*0900*/  LDG.E.64 R10, desc[UR16][R14.64] ;  /* 0x000000100e0a7981 */ /* 0x000f22000c1e1b00 */
[----:B-1----:R-:W-:Y:S02]  /*0910*/  IADD3 R17, P0, PT, R5, R4, RZ ;  /* 0x0000000405117210 */ /* 0x002fe40007f1e0ff */
[----:B------:R-:W-:-:S03]  /*0920*/  MOV R19, UR18 ;  /* 0x0000001200137c02 */ /* 0x000fc60008000f00 */
[----:B------:R-:W-:Y:S01]  /*0930*/  IMAD.X R18, RZ, RZ, RZ, P0 ;  /* 0x000000ffff127224 */ /* 0x000fe200000e06ff */
[----:B---3--:R-:W-:-:S04]  /*0940*/  LEA R16, P0, R17, UR4, 0x3 ;  /* 0x0000000411107c11 */ /* 0x008fc8000f8018ff */
[----:B------:R-:W-:Y:S01]  /*0950*/  LEA.HI.X R17, R17, UR5, R18, 0x3, P0 ;  /* 0x0000000511117c11 */ /* 0x000fe200080f1c12 */
[----:B----45:R-:W-:Y:S01]  /*0960*/  DFMA R6, R6, R10, R8 ;  /* 0x0000000a0606722b */ /* 0x030fe20000000008 */
[----:B------:R-:W-:-:S06]  /*0970*/  IMAD.WIDE.U32 R10, R19, 0x8, R14 ;  /* 0x00000008130a7825 */ /* 0x000fcc00078e000e */
[----:B------:R0:W-:Y:S04]  /*0980*/  STG.E.64 desc[UR16][R2.64], R6 ;  /* 0x0000000602007986 */ /* 0x0001e8000c101b10 */
[----:B------:R-:W2:Y:S04]  /*0990*/  LDG.E.64 R8, desc[UR16][R16.64+0x8] ;  /* 0x0000081010087981 */ /* 0x000ea8000c1e1b00 */
[----:B------:R-:W2:Y:S01]  /*09a0*/  LDG.E.64 R10, desc[UR16][R10.64] ;  /* 0x000000100a0a7981 */ /* 0x000ea2000c1e1b00 */
[----:B------:R-:W-:Y:S01]  /*09b0*/  IADD3 R4, PT, PT, R4, 0x2, RZ ;  /* 0x0000000204047810 */ /* 0x000fe20007ffe0ff */
[----:B--2---:R-:W-:-:S07]  /*09c0*/  DFMA R8, R8, R10, R6 ;  /* 0x0000000a0808722b */ /* 0x004fce0000000006 */
[----:B------:R0:W-:Y:S04]  /*09d0*/  STG.E.64 desc[UR16][R2.64], R8 ;  /* 0x0000000802007986 */ /* 0x0001e8000c101b10 */
.L_x_39:
[----:B------:R-:W-:-:S04]  /*09e0*/  ULOP3.LUT UR4, UR18, 0x1, URZ, 0xc0, !UPT ;  /* 0x0000000112047892 */ /* 0x000fc8000f8ec0ff */
[----:B------:R-:W-:-:S06]  /*09f0*/  UISETP.NE.U32.AND UP0, UPT, UR4, 0x1, UPT ;  /* 0x000000010400788c */ /* 0x000fcc000bf05070 */
[----:B------:R-:W-:-:S13]  /*0a00*/  PLOP3.LUT P0, PT, PT, PT, UP0, 0x80, 0x8 ;  /* 0x000000000008781c */ /* 0x000fda0003f0f008 */
[----:B------:R-:W-:Y:S05]  /*0a10*/  @P0 EXIT ;  /* 0x000000000000094d */ /* 0x000fea0003800000 */
[----:B0-----:R-:W0:Y:S01]  /*0a20*/  LDC.64 R6, c[0x0][0x388] ;  /* 0x0000e200ff067b82 */ /* 0x001e220000000a00 */
[----:B------:R-:W-:Y:S01]  /*0a30*/  IADD3 R5, PT, PT, R5, R4, RZ ;  /* 0x0000000405057210 */ /* 0x000fe20007ffe0ff */
[----:B------:R-:W-:-:S06]  /*0a40*/  IMAD R13, R4, UR18, R0 ;  /* 0x00000012040d7c24 */ /* 0x000fcc000f8e0200 */
[----:B--2---:R-:W2:Y:S01]  /*0a50*/  LDC.64 R10, c[0x0][0x390] ;  /* 0x0000e400ff0a7b82 */ /* 0x004ea20000000a00 */
[----:B0-----:R-:W-:-:S06]  /*0a60*/  IMAD.WIDE.U32 R4, R5, 0x8, R6 ;  /* 0x0000000805047825 */ /* 0x001fcc00078e0006 */
[----:B------:R-:W1:Y:S01]  /*0a70*/  LDG.E.64 R4, desc[UR16][R4.64] ;  /* 0x0000001004047981 */ /* 0x000e62000c1e1b00 */
[----:B--2---:R-:W-:-:S06]  /*0a80*/  IMAD.WIDE R6, R13, 0x8, R10 ;  /* 0x000000080d067825 */ /* 0x004fcc00078e020a */
[----:B------:R-:W1:Y:S02]  /*0a90*/  LDG.E.64 R6, desc[UR16][R6.64] ;  /* 0x0000001006067981 */ /* 0x000e64000c1e1b00 */
[----:B-1---5:R-:W-:-:S07]  /*0aa0*/  DFMA R8, R4, R6, R8 ;  /* 0x000000060408722b */ /* 0x022fce0000000008 */
[----:B------:R-:W-:Y:S01]  /*0ab0*/  STG.E.64 desc[UR16][R2.64], R8 ;  /* 0x0000000802007986 */ /* 0x000fe2000c101b10 */
[----:B------:R-:W-:Y:S05]  /*0ac0*/  EXIT ;  /* 0x000000000000794d */ /* 0x000fea0003800000 */
.L_x_40:
        /* <DEDUP_REMOVED lines=11> */
.L_x_93:


//--------------------- .text._Z4gemmIfEvPT_S1_S1_i --------------------------
	.section	.text._Z4gemmIfEvPT_S1_S1_i,"ax",@progbits
	.align	128
        .global         _Z4gemmIfEvPT_S1_S1_i
        .type           _Z4gemmIfEvPT_S1_S1_i,@function
        .size           _Z4gemmIfEvPT_S1_S1_i,(.L_x_94 - _Z4gemmIfEvPT_S1_S1_i)
        .other          _Z4gemmIfEvPT_S1_S1_i,@"STO_CUDA_ENTRY STV_DEFAULT"
_Z4gemmIfEvPT_S1_S1_i:
.text._Z4gemmIfEvPT_S1_S1_i:
        /* <DEDUP_REMOVED lines=18> */
[----:B--2---:R0:W5:Y:S01]  /*0120*/  LDG.E R7, desc[UR16][R2.64] ;  /* 0x0000001002077981 */ /* 0x004162000c1e1900 */
[----:B------:R-:W-:Y:S01]  /*0130*/  UISETP.GE.U32.AND UP0, UPT, UR18, 0x8, UPT ;  /* 0x000000081200788c */ /* 0x000fe2000bf06070 */
[----:B------:R-:W-:-:S08]  /*0140*/  HFMA2 R4, -RZ, RZ, 0, 0 ;  /* 0x00000000ff047431 */ /* 0x000fd000000001ff */
[----:B0-----:R-:W-:Y:S05]  /*0150*/  BRA.U !UP0, `(.L_x_41) ;  /* 0x0000000508287547 */ /* 0x001fea000b800000 */
[----:B------:R-:W0:Y:S01]  /*0160*/  LDC.64 R8, c[0x0][0x388] ;  /* 0x0000e200ff087b82 */ /* 0x000e220000000a00 */
[----:B------:R-:W1:Y:S01]  /*0170*/  LDCU.64 UR20, c[0x0][0x390] ;  /* 0x00007200ff1477ac */ /* 0x000e620008000a00 */
[----:B------:R-:W-:Y:S01]  /*0180*/  MOV R4, R0 ;  /* 0x0000000000047202 */ /* 0x000fe20000000f00 */
        /* <DEDUP_REMOVED lines=10> */
.L_x_42:
[----:B------:R-:W-:Y:S02]  /*0230*/  MOV R11, 0x4 ;  /* 0x00000004000b7802 */ /* 0x000fe40000000f00 */
[----:B------:R-:W-:-:S03]  /*0240*/  MOV R8, R6 ;  /* 0x0000000600087202 */ /* 0x000fc60000000f00 */
[----:B------:R-:W-:Y:S02]  /*0250*/  IMAD.WIDE R10, R4, R11, UR20 ;  /* 0x00000014040a7e25 */ /* 0x000fe4000f8e020b */
[----:B------:R-:W2:Y:S04]  /*0260*/  LDG.E R6, desc[UR16][R8.64+-0x10] ;  /* 0xfffff01008067981 */ /* 0x000ea8000c1e1900 */
[----:B------:R-:W2:Y:S01]  /*0270*/  LDG.E R10, desc[UR16][R10.64] ;  /* 0x000000100a0a7981 */ /* 0x000ea2000c1e1900 */
[----:B------:R-:W-:-:S06]  /*0280*/  UIMAD.WIDE.U32 UR22, UR18, 0x4, UR20 ;  /* 0x00000004121678a5 */ /* 0x000fcc000f8e0014 */
[----:B------:R-:W-:Y:S02]  /*0290*/  MOV R12, UR22 ;  /* 0x00000016000c7c02 */ /* 0x000fe40008000f00 */
[----:B------:R-:W-:Y:S01]  /*02a0*/  MOV R13, UR23 ;  /* 0x00000017000d7c02 */ /* 0x000fe20008000f00 */
[----:B--2--5:R-:W-:Y:S02]  /*02b0*/  FFMA R15, R6, R10, R7 ;  /* 0x0000000a060f7223 */ /* 0x024fe40000000007 */
[----:B0-----:R-:W-:-:S03]  /*02c0*/  IMAD.WIDE R6, R4, 0x4, R12 ;  /* 0x0000000404067825 */ /* 0x001fc600078e020c */
[----:B------:R0:W-:Y:S04]  /*02d0*/  STG.E desc[UR16][R2.64], R15 ;  /* 0x0000000f02007986 */ /* 0x0001e8000c101910 */
[----:B------:R-:W2:Y:S04]  /*02e0*/  LDG.E R6, desc[UR16][R6.64] ;  /* 0x0000001006067981 */ /* 0x000ea8000c1e1900 */
[----:B------:R-:W2:Y:S01]  /*02f0*/  LDG.E R14, desc[UR16][R8.64+-0xc] ;  /* 0xfffff410080e7981 */ /* 0x000ea2000c1e1900 */
[----:B------:R-:W-:-:S06]  /*0300*/  UIMAD.WIDE.U32 UR22, UR18, 0x8, UR20 ;  /* 0x00000008121678a5 */ /* 0x000fcc000f8e0014 */
[----:B------:R-:W-:Y:S02]  /*0310*/  MOV R12, UR22 ;  /* 0x00000016000c7c02 */ /* 0x000fe40008000f00 */
[----:B------:R-:W-:-:S03]  /*0320*/  MOV R13, UR23 ;  /* 0x00000017000d7c02 */ /* 0x000fc60008000f00 */
[----:B------:R-:W-:-:S04]  /*0330*/  IMAD.WIDE R10, R4, 0x4, R12 ;  /* 0x00000004040a7825 */ /* 0x000fc800078e020c */
[----:B--2---:R-:W-:-:S05]  /*0340*/  FFMA R17, R14, R6, R15 ;  /* 0x000000060e117223 */ /* 0x004fca000000000f */
[----:B------:R-:W-:Y:S04]  /*0350*/  STG.E desc[UR16][R2.64], R17 ;  /* 0x0000001102007986 */ /* 0x000fe8000c101910 */
[----:B------:R-:W0:Y:S04]  /*0360*/  LDG.E R10, desc[UR16][R10.64] ;  /* 0x000000100a0a7981 */ /* 0x000e28000c1e1900 */
[----:B------:R-:W0:Y:S01]  /*0370*/  LDG.E R12, desc[UR16][R8.64+-0x8] ;  /* 0xfffff810080c7981 */ /* 0x000e22000c1e1900 */
[----:B------:R-:W-:-:S05]  /*0380*/  HFMA2 R13, -RZ, RZ, 0, 2.384185791015625e-07 ;  /* 0x00000004ff0d7431 */ /* 0x000fca00000001ff */
[----:B------:R-:W-:-:S04]  /*0390*/  IMAD.WIDE R6, R4, R13, UR6 ;  /* 0x0000000604067e25 */ /* 0x000fc8000f8e020d */
[----:B0-----:R-:W-:-:S05]  /*03a0*/  FFMA R15, R12, R10, R17 ;  /* 0x0000000a0c0f7223 */ /* 0x001fca0000000011 */
[----:B------:R0:W-:Y:S04]  /*03b0*/  STG.E desc[UR16][R2.64], R15 ;  /* 0x0000000f02007986 */ /* 0x0001e8000c101910 */
[----:B------:R-:W2:Y:S04]  /*03c0*/  LDG.E R6, desc[UR16][R6.64] ;  /* 0x0000001006067981 */ /* 0x000ea8000c1e1900 */
[----:B------:R-:W2:Y:S02]  /*03d0*/  LDG.E R12, desc[UR16][R8.64+-0x4] ;  /* 0xfffffc10080c7981 */ /* 0x000ea4000c1e1900 */
[----:B--2---:R-:W-:Y:S01]  /*03e0*/  FFMA R19, R12, R6, R15 ;  /* 0x000000060c137223 */ /* 0x004fe2000000000f */
[----:B------:R-:W-:-:S04]  /*03f0*/  IMAD.WIDE R12, R4, R13, UR8 ;  /* 0x00000008040c7e25 */ /* 0x000fc8000f8e020d */
[----:B------:R1:W-:Y:S04]  /*0400*/  STG.E desc[UR16][R2.64], R19 ;  /* 0x0000001302007986 */ /* 0x0003e8000c101910 */
[----:B------:R-:W2:Y:S04]  /*0410*/  LDG.E R12, desc[UR16][R12.64] ;  /* 0x000000100c0c7981 */ /* 0x000ea8000c1e1900 */
[----:B------:R-:W2:Y:S01]  /*0420*/  LDG.E R10, desc[UR16][R8.64] ;  /* 0x00000010080a7981 */ /* 0x000ea2000c1e1900 */
[----:B------:R-:W-:Y:S01]  /*0430*/  MOV R11, 0x4 ;  /* 0x00000004000b7802 */ /* 0x000fe20000000f00 */
[----:B0-----:R-:W-:-:S02]  /*0440*/  HFMA2 R15, -RZ, RZ, 0, 2.384185791015625e-07 ;  /* 0x00000004ff0f7431 */ /* 0x001fc400000001ff */
[----:B--2---:R-:W-:Y:S02]  /*0450*/  FFMA R17, R10, R12, R19 ;  /* 0x0000000c0a117223 */ /* 0x004fe40000000013 */
[----:B------:R-:W-:-:S03]  /*0460*/  IMAD.WIDE R10, R4, R11, UR10 ;  /* 0x0000000a040a7e25 */ /* 0x000fc6000f8e020b */
[----:B------:R0:W-:Y:S04]  /*0470*/  STG.E desc[UR16][R2.64], R17 ;  /* 0x0000001102007986 */ /* 0x0001e8000c101910 */
[----:B------:R-:W2:Y:S04]  /*0480*/  LDG.E R10, desc[UR16][R10.64] ;  /* 0x000000100a0a7981 */ /* 0x000ea8000c1e1900 */
[----:B------:R-:W2:Y:S01]  /*0490*/  LDG.E R6, desc[UR16][R8.64+0x4] ;  /* 0x0000041008067981 */ /* 0x000ea2000c1e1900 */
[----:B------:R-:W-:-:S04]  /*04a0*/  IMAD.WIDE R14, R4, R15, UR12 ;  /* 0x0000000c040e7e25 */ /* 0x000fc8000f8e020f */
[----:B--2---:R-:W-:-:S05]  /*04b0*/  FFMA R21, R6, R10, R17 ;  /* 0x0000000a06157223 */ /* 0x004fca0000000011 */
[----:B------:R0:W-:Y:S04]  /*04c0*/  STG.E desc[UR16][R2.64], R21 ;  /* 0x0000001502007986 */ /* 0x0001e8000c101910 */
[----:B------:R-:W1:Y:S04]  /*04d0*/  LDG.E R14, desc[UR16][R14.64] ;  /* 0x000000100e0e7981 */ /* 0x000e68000c1e1900 */
[----:B------:R-:W1:Y:S01]  /*04e0*/  LDG.E R6, desc[UR16][R8.64+0x8] ;  /* 0x0000081008067981 */ /* 0x000e62000c1e1900 */
[----:B------:R-:W-:-:S05]  /*04f0*/  MOV R13, 0x4 ;  /* 0x00000004000d7802 */ /* 0x000fca0000000f00 */
[----:B------:R-:W-:-:S04]  /*0500*/  IMAD.WIDE R12, R4, R13, UR14 ;  /* 0x0000000e040c7e25 */ /* 0x000fc8000f8e020d */
[----:B-1----:R-:W-:-:S05]  /*0510*/  FFMA R19, R6, R14, R21 ;  /* 0x0000000e06137223 */ /* 0x002fca0000000015 */
[----:B------:R0:W-:Y:S04]  /*0520*/  STG.E desc[UR16][R2.64], R19 ;  /* 0x0000001302007986 */ /* 0x0001e8000c101910 */
[----:B------:R-:W2:Y:S04]  /*0530*/  LDG.E R12, desc[UR16][R12.64] ;  /* 0x000000100c0c7981 */ /* 0x000ea8000c1e1900 */
[----:B------:R-:W2:Y:S01]  /*0540*/  LDG.E R6, desc[UR16][R8.64+0xc] ;  /* 0x00000c1008067981 */ /* 0x000ea2000c1e1900 */
[----:B------:R-:W-:Y:S01]  /*0550*/  UIADD3 UR4, UPT, UPT, UR4, 0x8, URZ ;  /* 0x0000000804047890 */ /* 0x000fe2000fffe0ff */
[----:B------:R-:W-:-:S03]  /*0560*/  MOV R11, UR18 ;  /* 0x00000012000b7c02 */ /* 0x000fc60008000f00 */
[----:B------:R-:W-:Y:S01]  /*0570*/  UISETP.NE.AND UP0, UPT, UR4, URZ, UPT ;  /* 0x000000ff0400728c */ /* 0x000fe2000bf05270 */
[----:B------:R-:W-:Y:S01]  /*0580*/  LEA R4, R11, R4, 0x3 ;  /* 0x000000040b047211 */ /* 0x000fe200078e18ff */
[----:B--2---:R-:W-:Y:S01]  /*0590*/  FFMA R7, R6, R12, R19 ;  /* 0x0000000c06077223 */ /* 0x004fe20000000013 */
[----:B------:R-:W-:-:S04]  /*05a0*/  IADD3 R6, P0, PT, R8, 0x20, RZ ;  /* 0x0000002008067810 */ /* 0x000fc80007f1e0ff */
[----:B------:R0:W-:Y:S01]  /*05b0*/  STG.E desc[UR16][R2.64], R7 ;  /* 0x0000000702007986 */ /* 0x0001e2000c101910 */
[----:B------:R-:W-:Y:S01]  /*05c0*/  IADD3.X R9, PT, PT, RZ, R9, RZ, P0, !PT ;  /* 0x00000009ff097210 */ /* 0x000fe200007fe4ff */
[----:B------:R-:W-:Y:S07]  /*05d0*/  BRA.U UP0, `(.L_x_42) ;  /* 0xfffffffd00147547 */ /* 0x000fee000b83ffff */
[----:B------:R-:W-:-:S06]  /*05e0*/  ULOP3.LUT UR4, UR18, 0x7ffffff8, URZ, 0xc0, !UPT ;  /* 0x7ffffff812047892 */ /* 0x000fcc000f8ec0ff */
[----:B------:R-:W-:-:S07]  /*05f0*/  MOV R4, UR4 ;  /* 0x0000000400047c02 */ /* 0x000fce0008000f00 */
.L_x_41:
[----:B------:R-:W-:-:S06]  /*0600*/  ULOP3.LUT UR4, UR18, 0x7, URZ, 0xc0, !UPT ;  /* 0x0000000712047892 */ /* 0x000fcc000f8ec0ff */
[----:B------:R-:W-:-:S13]  /*0610*/  ISETP.NE.AND P0, PT, RZ, UR4, PT ;  /* 0x00000004ff007c0c */ /* 0x000fda000bf05270 */
[----:B------:R-:W-:Y:S05]  /*0620*/  @!P0 EXIT ;  /* 0x000000000000894d */ /* 0x000fea0003800000 */
[----:B------:R-:W-:Y:S02]  /*0630*/  UISETP.GE.U32.AND UP0, UPT, UR4, 0x4, UPT ;  /* 0x000000040400788c */ /* 0x000fe4000bf06070 */
[----:B------:R-:W-:-:S07]  /*0640*/  ULOP3.LUT UR4, UR18, 0x3, URZ, 0xc0, !UPT ;  /* 0x0000000312047892 */ /* 0x000fce000f8ec0ff */
[----:B------:R-:W-:Y:S05]  /*0650*/  BRA.U !UP0, `(.L_x_43) ;  /* 0x0000000108887547 */ /* 0x000fea000b800000 */
[----:B------:R-:W1:Y:S01]  /*0660*/  LDC.64 R10, c[0x0][0x388] ;  /* 0x0000e200ff0a7b82 */ /* 0x000e620000000a00 */
[----:B------:R-:W-:Y:S01]  /*0670*/  IADD3 R9, PT, PT, R5, R4, RZ ;  /* 0x0000000405097210 */ /* 0x000fe20007ffe0ff */
[----:B------:R-:W-:Y:S01]  /*0680*/  IMAD R15, R4, UR18, R0 ;  /* 0x00000012040f7c24 */ /* 0x000fe2000f8e0200 */
[----:B------:R-:W2:Y:S05]  /*0690*/  LDCU.64 UR6, c[0x0][0x388] ;  /* 0x00007100ff0677ac */ /* 0x000eaa0008000a00 */
[----:B------:R-:W3:Y:S01]  /*06a0*/  LDC.64 R12, c[0x0][0x390] ;  /* 0x0000e400ff0c7b82 */ /* 0x000ee20000000a00 */
[----:B-1----:R-:W-:-:S06]  /*06b0*/  IMAD.WIDE.U32 R10, R9, 0x4, R10 ;  /* 0x00000004090a7825 */ /* 0x002fcc00078e000a */
[----:B------:R-:W4:Y:S01]  /*06c0*/  LDG.E R10, desc[UR16][R10.64] ;  /* 0x000000100a0a7981 */ /* 0x000f22000c1e1900 */
[----:B---3--:R-:W-:-:S05]  /*06d0*/  IMAD.WIDE R12, R15, 0x4, R12 ;  /* 0x000000040f0c7825 */ /* 0x008fca00078e020c */
[----:B------:R-:W4:Y:S01]  /*06e0*/  LDG.E R6, desc[UR16][R12.64] ;  /* 0x000000100c067981 */ /* 0x000f22000c1e1900 */
[----:B------:R-:W-:Y:S02]  /*06f0*/  IADD3 R9, P0, PT, R5, R4, RZ ;  /* 0x0000000405097210 */ /* 0x000fe40007f1e0ff */
[----:B0-----:R-:W-:Y:S02]  /*0700*/  MOV R17, UR18 ;  /* 0x0000001200117c02 */ /* 0x001fe40008000f00 */
[----:B------:R-:W-:Y:S02]  /*0710*/  IADD3.X R14, PT, PT, RZ, RZ, RZ, P0, !PT ;  /* 0x000000ffff0e7210 */ /* 0x000fe400007fe4ff */
[----:B--2---:R-:W-:-:S04]  /*0720*/  LEA R8, P0, R9, UR6, 0x2 ;  /* 0x0000000609087c11 */ /* 0x004fc8000f8010ff */
[----:B------:R-:W-:Y:S01]  /*0730*/  LEA.HI.X R9, R9, UR7, R14, 0x2, P0 ;  /* 0x0000000709097c11 */ /* 0x000fe200080f140e */
[----:B----45:R-:W-:Y:S01]  /*0740*/  FFMA R15, R10, R6, R7 ;  /* 0x000000060a0f7223 */ /* 0x030fe20000000007 */
[----:B------:R-:W-:-:S04]  /*0750*/  IMAD.WIDE.U32 R6, R17, 0x4, R12 ;  /* 0x0000000411067825 */ /* 0x000fc800078e000c */
[----:B------:R1:W-:Y:S04]  /*0760*/  STG.E desc[UR16][R2.64], R15 ;  /* 0x0000000f02007986 */ /* 0x0003e8000c101910 */
[----:B------:R-:W2:Y:S04]  /*0770*/  LDG.E R11, desc[UR16][R6.64] ;  /* 0x00000010060b7981 */ /* 0x000ea8000c1e1900 */
[----:B------:R-:W2:Y:S01]  /*0780*/  LDG.E R10, desc[UR16][R8.64+0x4] ;  /* 0x00000410080a7981 */ /* 0x000ea2000c1e1900 */
[----:B------:R-:W-:Y:S01]  /*0790*/  MOV R13, UR18 ;  /* 0x00000012000d7c02 */ /* 0x000fe20008000f00 */
[----:B--2---:R-:W-:-:S04]  /*07a0*/  FFMA R17, R10, R11, R15 ;  /* 0x0000000b0a117223 */ /* 0x004fc8000000000f */
[----:B------:R-:W-:Y:S01]  /*07b0*/  IMAD.WIDE.U32 R10, R13, 0x4, R6 ;  /* 0x000000040d0a7825 */ /* 0x000fe200078e0006 */
        /* <DEDUP_REMOVED lines=9> */
[----:B------:R-:W-:Y:S01]  /*0850*/  IADD3 R4, PT, PT, R4, 0x4, RZ ;  /* 0x0000000404047810 */ /* 0x000fe20007ffe0ff */
[----:B--2---:R-:W-:-:S05]  /*0860*/  FFMA R7, R6, R12, R19 ;  /* 0x0000000c06077223 */ /* 0x004fca0000000013 */
[----:B------:R1:W-:Y:S02]  /*0870*/  STG.E desc[UR16][R2.64], R7 ;  /* 0x0000000702007986 */ /* 0x0003e4000c101910 */
.L_x_43:
[----:B------:R-:W-:-:S13]  /*0880*/  ISETP.NE.AND P0, PT, RZ, UR4, PT ;  /* 0x00000004ff007c0c */ /* 0x000fda000bf05270 */
[----:B------:R-:W-:Y:S05]  /*0890*/  @!P0 EXIT ;  /* 0x000000000000894d */ /* 0x000fea0003800000 */
[----:B------:R-:W-:-:S09]  /*08a0*/  UISETP.NE.AND UP0, UPT, UR4, 0x1, UPT ;  /* 0x000000010400788c */ /* 0x000fd2000bf05270 */
[----:B------:R-:W-:Y:S05]  /*08b0*/  BRA.U !UP0, `(.L_x_44) ;  /* 0x0000000108587547 */ /* 0x000fea000b800000 */
[----:B------:R-:W2:Y:S01]  /*08c0*/  LDC.64 R8, c[0x0][0x388] ;  /* 0x0000e200ff087b82 */ /* 0x000ea20000000a00 */
[----:B------:R-:W-:Y:S01]  /*08d0*/  IADD3 R11, PT, PT, R5, R4, RZ ;  /* 0x00000004050b7210 */ /* 0x000fe20007ffe0ff */
[----:B-1----:R-:W-:Y:S01]  /*08e0*/  IMAD R15, R4, UR18, R0 ;  /* 0x00000012040f7c24 */ /* 0x002fe2000f8e0200 */
[----:B------:R-:W1:Y:S05]  /*08f0*/  LDCU.64 UR4, c[0x0][0x388] ;  /* 0x00007100ff0477ac */ /* 0x000e6a0008000a00 */
[----:B------:R-:W3:Y:S01]  /*0900*/  LDC.64 R12, c[0x0][0x390] ;  /* 0x0000e400ff0c7b82 */ /* 0x000ee20000000a00 */
[----:B--2---:R-:W-:-:S06]  /*0910*/  IMAD.WIDE.U32 R10, R11, 0x4, R8 ;  /* 0x000000040b0a7825 */ /* 0x004fcc00078e0008 */
[----:B------:R-:W0:Y:S01]  /*0920*/  LDG.E R10, desc[UR16][R10.64] ;  /* 0x000000100a0a7981 */ /* 0x000e22000c1e1900 */
[----:B---3--:R-:W-:-:S05]  /*0930*/  IMAD.WIDE R12, R15, 0x4, R12 ;  /* 0x000000040f0c7825 */ /* 0x008fca00078e020c */
[----:B------:R-:W0:Y:S01]  /*0940*/  LDG.E R6, desc[UR16][R12.64] ;  /* 0x000000100c067981 */ /* 0x000e22000c1e1900 */
[----:B------:R-:W-:Y:S02]  /*0950*/  IADD3 R9, P0, PT, R5, R4, RZ ;  /* 0x0000000405097210 */ /* 0x000fe40007f1e0ff */
[----:B------:R-:W-:Y:S02]  /*0960*/  MOV R15, UR18 ;  /* 0x00000012000f7c02 */ /* 0x000fe40008000f00 */
[----:B------:R-:W-:Y:S02]  /*0970*/  IADD3.X R14, PT, PT, RZ, RZ, RZ, P0, !PT ;  /* 0x000000ffff0e7210 */ /* 0x000fe400007fe4ff */
[----:B-1----:R-:W-:-:S04]  /*0980*/  LEA R8, P0, R9, UR4, 0x2 ;  /* 0x0000000409087c11 */ /* 0x002fc8000f8010ff */
[----:B------:R-:W-:Y:S01]  /*0990*/  LEA.HI.X R9, R9, UR5, R14, 0x2, P0 ;  /* 0x0000000509097c11 */ /* 0x000fe200080f140e */
[----:B------:R-:W-:-:S04]  /*09a0*/  IMAD.WIDE.U32 R14, R15, 0x4, R12 ;  /* 0x000000040f0e7825 */ /* 0x000fc800078e000c */
[----:B0----5:R-:W-:-:S05]  /*09b0*/  FFMA R17, R10, R6, R7 ;  /* 0x000000060a117223 */ /* 0x021fca0000000007 */
[----:B------:R2:W-:Y:S04]  /*09c0*/  STG.E desc[UR16][R2.64], R17 ;  /* 0x0000001102007986 */ /* 0x0005e8000c101910 */
[----:B------:R-:W3:Y:S04]  /*09d0*/  LDG.E R14, desc[UR16][R14.64] ;  /* 0x000000100e0e7981 */ /* 0x000ee8000c1e1900 */
[----:B------:R-:W3:Y:S01]  /*09e0*/  LDG.E R8, desc[UR16][R8.64+0x4] ;  /* 0x0000041008087981 */ /* 0x000ee2000c1e1900 */
[----:B------:R-:W-:Y:S01]  /*09f0*/  IADD3 R4, PT, PT, R4, 0x2, RZ ;  /* 0x0000000204047810 */ /* 0x000fe20007ffe0ff */
[----:B---3--:R-:W-:-:S05]  /*0a00*/  FFMA R7, R8, R14, R17 ;  /* 0x0000000e08077223 */ /* 0x008fca0000000011 */
[----:B------:R2:W-:Y:S02]  /*0a10*/  STG.E desc[UR16][R2.64], R7 ;  /* 0x0000000702007986 */ /* 0x0005e4000c101910 */
.L_x_44:
[----:B------:R-:W-:-:S04]  /*0a20*/  ULOP3.LUT UR4, UR18, 0x1, URZ, 0xc0, !UPT ;  /* 0x0000000112047892 */ /* 0x000fc8000f8ec0ff */
[----:B------:R-:W-:-:S06]  /*0a30*/  UISETP.NE.U32.AND UP0, UPT, UR4, 0x1, UPT ;  /* 0x000000010400788c */ /* 0x000fcc000bf05070 */
[----:B------:R-:W-:-:S13]  /*0a40*/  PLOP3.LUT P0, PT, PT, PT, UP0, 0x80, 0x8 ;  /* 0x000000000008781c */ /* 0x000fda0003f0f008 */
[----:B------:R-:W-:Y:S05]  /*0a50*/  @P0 EXIT ;  /* 0x000000000000094d */ /* 0x000fea0003800000 */
[----:B------:R-:W3:Y:S01]  /*0a60*/  LDC.64 R8, c[0x0][0x388] ;  /* 0x0000e200ff087b82 */ /* 0x000ee20000000a00 */
[----:B------:R-:W-:Y:S01]  /*0a70*/  IADD3 R5, PT, PT, R5, R4, RZ ;  /* 0x0000000405057210 */ /* 0x000fe20007ffe0ff */
[----:B------:R-:W-:-:S06]  /*0a80*/  IMAD R13, R4, UR18, R0 ;  /* 0x00000012040d7c24 */ /* 0x000fcc000f8e0200 */
[----:B------:R-:W4:Y:S01]  /*0a90*/  LDC.64 R10, c[0x0][0x390] ;  /* 0x0000e400ff0a7b82 */ /* 0x000f220000000a00 */
[----:B---3--:R-:W-:-:S06]  /*0aa0*/  IMAD.WIDE.U32 R4, R5, 0x4, R8 ;  /* 0x0000000405047825 */ /* 0x008fcc00078e0008 */
[----:B------:R-:W0:Y:S01]  /*0ab0*/  LDG.E R4, desc[UR16][R4.64] ;  /* 0x0000001004047981 */ /* 0x000e22000c1e1900 */
[----:B----4-:R-:W-:-:S06]  /*0ac0*/  IMAD.WIDE R8, R13, 0x4, R10 ;  /* 0x000000040d087825 */ /* 0x010fcc00078e020a */
[----:B------:R-:W0:Y:S02]  /*0ad0*/  LDG.E R8, desc[UR16][R8.64] ;  /* 0x0000001008087981 */ /* 0x000e24000c1e1900 */
[----:B012--5:R-:W-:-:S05]  /*0ae0*/  FFMA R7, R4, R8, R7 ;  /* 0x0000000804077223 */ /* 0x027fca0000000007 */
[----:B------:R-:W-:Y:S01]  /*0af0*/  STG.E desc[UR16][R2.64], R7 ;  /* 0x0000000702007986 */ /* 0x000fe2000c101910 */
[----:B------:R-:W-:Y:S05]  /*0b00*/  EXIT ;  /* 0x000000000000794d */ /* 0x000fea0003800000 */
.L_x_45:
        /* <DEDUP_REMOVED lines=15> */
.L_x_94:


//--------------------- .text._Z4gemmIiEvPT_S1_S1_i --------------------------
	.section	.text._Z4gemmIiEvPT_S1_S1_i,"ax",@progbits
	.align	128
        .global         _Z4gemmIiEvPT_S1_S1_i
        .type           _Z4gemmIiEvPT_S1_S1_i,@function
        .size           _Z4gemmIiEvPT_S1_S1_i,(.L_x_95 - _Z4gemmIiEvPT_S1_S1_i)
        .other          _Z4gemmIiEvPT_S1_S1_i,@"STO_CUDA_ENTRY STV_DEFAULT"
_Z4gemmIiEvPT_S1_S1_i:
.text._Z4gemmIiEvPT_S1_S1_i:
        /* <DEDUP_REMOVED lines=35> */
.L_x_47:
        /* <DEDUP_REMOVED lines=8> */
[----:B--2--5:R-:W-:Y:S02]  /*02b0*/  IMAD R15, R6, R10, R7 ;  /* 0x0000000a060f7224 */ /* 0x024fe400078e0207 */
        /* <DEDUP_REMOVED lines=8> */
[----:B--2---:R-:W-:-:S05]  /*0340*/  IMAD R17, R14, R6, R15 ;  /* 0x000000060e117224 */ /* 0x004fca00078e020f */
[----:B------:R-:W-:Y:S04]  /*0350*/  STG.E desc[UR16][R2.64], R17 ;  /* 0x0000001102007986 */ /* 0x000fe8000c101910 */
[----:B------:R-:W0:Y:S04]  /*0360*/  LDG.E R10, desc[UR16][R10.64] ;  /* 0x000000100a0a7981 */ /* 0x000e28000c1e1900 */
[----:B------:R-:W0:Y:S01]  /*0370*/  LDG.E R12, desc[UR16][R8.64+-0x8] ;  /* 0xfffff810080c7981 */ /* 0x000e22000c1e1900 */
[----:B------:R-:W-:-:S05]  /*0380*/  HFMA2 R13, -RZ, RZ, 0, 2.384185791015625e-07 ;  /* 0x00000004ff0d7431 */ /* 0x000fca00000001ff */
[----:B------:R-:W-:-:S04]  /*0390*/  IMAD.WIDE R6, R4, R13, UR6 ;  /* 0x0000000604067e25 */ /* 0x000fc8000f8e020d */
[----:B0-----:R-:W-:-:S05]  /*03a0*/  IMAD R15, R12, R10, R17 ;  /* 0x0000000a0c0f7224 */ /* 0x001fca00078e0211 */
[----:B------:R0:W-:Y:S04]  /*03b0*/  STG.E desc[UR16][R2.64], R15 ;  /* 0x0000000f02007986 */ /* 0x0001e8000c101910 */
[----:B------:R-:W2:Y:S04]  /*03c0*/  LDG.E R6, desc[UR16][R6.64] ;  /* 0x0000001006067981 */ /* 0x000ea8000c1e1900 */
[----:B------:R-:W2:Y:S02]  /*03d0*/  LDG.E R12, desc[UR16][R8.64+-0x4] ;  /* 0xfffffc10080c7981 */ /* 0x000ea4000c1e1900 */
[----:B--2---:R-:W-:-:S02]  /*03e0*/  IMAD R19, R12, R6, R15 ;  /* 0x000000060c137224 */ /* 0x004fc400078e020f */
[----:B------:R-:W-:-:S03]  /*03f0*/  IMAD.WIDE R12, R4, R13, UR8 ;  /* 0x00000008040c7e25 */ /* 0x000fc6000f8e020d */
[----:B------:R1:W-:Y:S04]  /*0400*/  STG.E desc[UR16][R2.64], R19 ;  /* 0x0000001302007986 */ /* 0x0003e8000c101910 */
[----:B------:R-:W2:Y:S04]  /*0410*/  LDG.E R12, desc[UR16][R12.64] ;  /* 0x000000100c0c7981 */ /* 0x000ea8000c1e1900 */
[----:B------:R-:W2:Y:S01]  /*0420*/  LDG.E R10, desc[UR16][R8.64] ;  /* 0x00000010080a7981 */ /* 0x000ea2000c1e1900 */
[----:B------:R-:W-:Y:S01]  /*0430*/  MOV R11, 0x4 ;  /* 0x00000004000b7802 */ /* 0x000fe20000000f00 */
[----:B0-----:R-:W-:-:S02]  /*0440*/  HFMA2 R15, -RZ, RZ, 0, 2.384185791015625e-07 ;  /* 0x00000004ff0f7431 */ /* 0x001fc400000001ff */
[----:B--2---:R-:W-:Y:S02]  /*0450*/  IMAD R17, R10, R12, R19 ;  /* 0x0000000c0a117224 */ /* 0x004fe400078e0213 */
[----:B------:R-:W-:-:S03]  /*0460*/  IMAD.WIDE R10, R4, R11, UR10 ;  /* 0x0000000a040a7e25 */ /* 0x000fc6000f8e020b */
[----:B------:R0:W-:Y:S04]  /*0470*/  STG.E desc[UR16][R2.64], R17 ;  /* 0x0000001102007986 */ /* 0x0001e8000c101910 */
[----:B------:R-:W2:Y:S04]  /*0480*/  LDG.E R10, desc[UR16][R10.64] ;  /* 0x000000100a0a7981 */ /* 0x000ea8000c1e1900 */
[----:B------:R-:W2:Y:S01]  /*0490*/  LDG.E R6, desc[UR16][R8.64+0x4] ;  /* 0x0000041008067981 */ /* 0x000ea2000c1e1900 */
[----:B------:R-:W-:-:S04]  /*04a0*/  IMAD.WIDE R14, R4, R15, UR12 ;  /* 0x0000000c040e7e25 */ /* 0x000fc8000f8e020f */
[----:B--2---:R-:W-:-:S05]  /*04b0*/  IMAD R21, R6, R10, R17 ;  /* 0x0000000a06157224 */ /* 0x004fca00078e0211 */
[----:B------:R0:W-:Y:S04]  /*04c0*/  STG.E desc[UR16][R2.64], R21 ;  /* 0x0000001502007986 */ /* 0x0001e8000c101910 */
[----:B------:R-:W1:Y:S04]  /*04d0*/  LDG.E R14, desc[UR16][R14.64] ;  /* 0x000000100e0e7981 */ /* 0x000e68000c1e1900 */
[----:B------:R-:W1:Y:S01]  /*04e0*/  LDG.E R6, desc[UR16][R8.64+0x8] ;  /* 0x0000081008067981 */ /* 0x000e62000c1e1900 */
[----:B------:R-:W-:-:S05]  /*04f0*/  MOV R13, 0x4 ;  /* 0x00000004000d7802 */ /* 0x000fca0000000f00 */
[----:B------:R-:W-:-:S04]  /*0500*/  IMAD.WIDE R12, R4, R13, UR14 ;  /* 0x0000000e040c7e25 */ /* 0x000fc8000f8e020d */
[----:B-1----:R-:W-:-:S05]  /*0510*/  IMAD R19, R6, R14, R21 ;  /* 0x0000000e06137224 */ /* 0x002fca00078e0215 */
[----:B------:R0:W-:Y:S04]  /*0520*/  STG.E desc[UR16][R2.64], R19 ;  /* 0x0000001302007986 */ /* 0x0001e8000c101910 */
[----:B------:R-:W2:Y:S04]  /*0530*/  LDG.E R12, desc[UR16][R12.64] ;  /* 0x000000100c0c7981 */ /* 0x000ea8000c1e1900 */
[----:B------:R-:W2:Y:S01]  /*0540*/  LDG.E R6, desc[UR16][R8.64+0xc] ;  /* 0x00000c1008067981 */ /* 0x000ea2000c1e1900 */
[----:B------:R-:W-:Y:S01]  /*0550*/  UIADD3 UR4, UPT, UPT, UR4, 0x8, URZ ;  /* 0x0000000804047890 */ /* 0x000fe2000fffe0ff */
[----:B------:R-:W-:-:S03]  /*0560*/  MOV R11, UR18 ;  /* 0x00000012000b7c02 */ /* 0x000fc60008000f00 */
[----:B------:R-:W-:Y:S01]  /*0570*/  UISETP.NE.AND UP0, UPT, UR4, URZ, UPT ;  /* 0x000000ff0400728c */ /* 0x000fe2000bf05270 */
[----:B------:R-:W-:Y:S01]  /*0580*/  LEA R4, R11, R4, 0x3 ;  /* 0x000000040b047211 */ /* 0x000fe200078e18ff */
[----:B--2---:R-:W-:Y:S01]  /*0590*/  IMAD R7, R6, R12, R19 ;  /* 0x0000000c06077224 */ /* 0x004fe200078e0213 */
[----:B------:R-:W-:-:S04]  /*05a0*/  IADD3 R6, P0, PT, R8, 0x20, RZ ;  /* 0x0000002008067810 */ /* 0x000fc80007f1e0ff */
[----:B------:R0:W-:Y:S01]  /*05b0*/  STG.E desc[UR16][R2.64], R7 ;  /* 0x0000000702007986 */ /* 0x0001e2000c101910 */
[----:B------:R-:W-:Y:S01]  /*05c0*/  IADD3.X R9, PT, PT, RZ, R9, RZ, P0, !PT ;  /* 0x00000009ff097210 */ /* 0x000fe200007fe4ff */
[----:B------:R-:W-:Y:S07]  /*05d0*/  BRA.U UP0, `(.L_x_47) ;  /* 0xfffffffd00147547 */ /* 0x000fee000b83ffff */
[----:B------:R-:W-:-:S06]  /*05e0*/  ULOP3.LUT UR4, UR18, 0x7ffffff8, URZ, 0xc0, !UPT ;  /* 0x7ffffff812047892 */ /* 0x000fcc000f8ec0ff */
[----:B------:R-:W-:-:S07]  /*05f0*/  MOV R4, UR4 ;  /* 0x0000000400047c02 */ /* 0x000fce0008000f00 */
.L_x_46:
        /* <DEDUP_REMOVED lines=20> */
[----:B----45:R-:W-:Y:S02]  /*0740*/  IMAD R15, R10, R6, R7 ;  /* 0x000000060a0f7224 */ /* 0x030fe400078e0207 */
[----:B------:R-:W-:-:S03]  /*0750*/  IMAD.WIDE.U32 R6, R17, 0x4, R12 ;  /* 0x0000000411067825 */ /* 0x000fc600078e000c */
[----:B------:R1:W-:Y:S04]  /*0760*/  STG.E desc[UR16][R2.64], R15 ;  /* 0x0000000f02007986 */ /* 0x0003e8000c101910 */
[----:B------:R-:W2:Y:S04]  /*0770*/  LDG.E R11, desc[UR16][R6.64] ;  /* 0x00000010060b7981 */ /* 0x000ea8000c1e1900 */
[----:B------:R-:W2:Y:S01]  /*0780*/  LDG.E R10, desc[UR16][R8.64+0x4] ;  /* 0x00000410080a7981 */ /* 0x000ea2000c1e1900 */
[----:B------:R-:W-:Y:S01]  /*0790*/  MOV R13, UR18 ;  /* 0x00000012000d7c02 */ /* 0x000fe20008000f00 */
[----:B--2---:R-:W-:-:S04]  /*07a0*/  IMAD R17, R10, R11, R15 ;  /* 0x0000000b0a117224 */ /* 0x004fc800078e020f */
[----:B------:R-:W-:Y:S01]  /*07b0*/  IMAD.WIDE.U32 R10, R13, 0x4, R6 ;  /* 0x000000040d0a7825 */ /* 0x000fe200078e0006 */
        /* <DEDUP_REMOVED lines=9> */
[----:B------:R-:W-:Y:S01]  /*0850*/  IADD3 R4, PT, PT, R4, 0x4, RZ ;  /* 0x0000000404047810 */ /* 0x000fe20007ffe0ff */
[----:B--2---:R-:W-:-:S05]  /*0860*/  IMAD R7, R6, R12, R19 ;  /* 0x0000000c06077224 */ /* 0x004fca00078e0213 */
[----:B------:R1:W-:Y:S02]  /*0870*/  STG.E desc[UR16][R2.64], R7 ;  /* 0x0000000702007986 */ /* 0x0003e4000c101910 */
.L_x_48:
        /* <DEDUP_REMOVED lines=19> */
[----:B0----5:R-:W-:-:S05]  /*09b0*/  IMAD R17, R10, R6, R7 ;  /* 0x000000060a117224 */ /* 0x021fca00078e0207 */
[----:B------:R2:W-:Y:S04]  /*09c0*/  STG.E desc[UR16][R2.64], R17 ;  /* 0x0000001102007986 */ /* 0x0005e8000c101910 */
[----:B------:R-:W3:Y:S04]  /*09d0*/  LDG.E R14, desc[UR16][R14.64] ;  /* 0x000000100e0e7981 */ /* 0x000ee8000c1e1900 */
[----:B------:R-:W3:Y:S01]  /*09e0*/  LDG.E R8, desc[UR16][R8.64+0x4] ;  /* 0x0000041008087981 */ /* 0x000ee2000c1e1900 */
[----:B------:R-:W-:Y:S01]  /*09f0*/  IADD3 R4, PT, PT, R4, 0x2, RZ ;  /* 0x0000000204047810 */ /* 0x000fe20007ffe0ff */
[----:B---3--:R-:W-:-:S05]  /*0a00*/  IMAD R7, R8, R14, R17 ;  /* 0x0000000e08077224 */ /* 0x008fca00078e0211 */
[----:B------:R2:W-:Y:S02]  /*0a10*/  STG.E desc[UR16][R2.64], R7 ;  /* 0x0000000702007986 */ /* 0x0005e4000c101910 */
.L_x_49:
        /* <DEDUP_REMOVED lines=12> */
[----:B012--5:R-:W-:-:S05]  /*0ae0*/  IMAD R7, R4, R8, R7 ;  /* 0x0000000804077224 */ /* 0x027fca00078e0207 */
[----:B------:R-:W-:Y:S01]  /*0af0*/  STG.E desc[UR16][R2.64], R7 ;  /* 0x0000000702007986 */ /* 0x000fe2000c101910 */
[----:B------:R-:W-:Y:S05]  /*0b00*/  EXIT ;  /* 0x000000000000794d */ /* 0x000fea0003800000 */
.L_x_50:
        /* <DEDUP_REMOVED lines=15> */
.L_x_95:


//--------------------- .text._Z4gemvIdEvPT_S1_S1_i --------------------------
	.section	.text._Z4gemvIdEvPT_S1_S1_i,"ax",@progbits
	.align	128
        .global         _Z4gemvIdEvPT_S1_S1_i
        .type           _Z4gemvIdEvPT_S1_S1_i,@function
        .size           _Z4gemvIdEvPT_S1_S1_i,(.L_x_96 - _Z4gemvIdEvPT_S1_S1_i)
        .other          _Z4gemvIdEvPT_S1_S1_i,@"STO_CUDA_ENTRY STV_DEFAULT"
_Z4gemvIdEvPT_S1_S1_i:
.text._Z4gemvIdEvPT_S1_S1_i:
[----:B------:R-:W-:Y:S08]  /*0000*/  LDC R1, c[0x0][0x37c] ;  /* 0x0000df00ff017b82 */ /* 0x000ff00000000800 */
[----:B------:R-:W0:Y:S02]  /*0010*/  LDC R6, c[0x0][0x398] ;  /* 0x0000e600ff067b82 */ /* 0x000e240000000800 */
[----:B0-----:R-:W-:-:S13]  /*0020*/  ISETP.GE.AND P0, PT, R6, 0x1, PT ;  /* 0x000000010600780c */ /* 0x001fda0003f06270 */
[----:B------:R-:W-:Y:S05]  /*0030*/  @!P0 EXIT ;  /* 0x000000000000894d */ /* 0x000fea0003800000 */
[----:B------:R-:W0:Y:S01]  /*0040*/  S2R R7, SR_TID.X ;  /* 0x0000000000077919 */ /* 0x000e220000002100 */
[----:B------:R-:W1:Y:S01]  /*0050*/  LDC.64 R2, c[0x0][0x380] ;  /* 0x0000e000ff027b82 */ /* 0x000e620000000a00 */
[----:B------:R-:W0:Y:S01]  /*0060*/  LDCU UR4, c[0x0][0x360] ;  /* 0x00006c00ff0477ac */ /* 0x000e220008000800 */
[----:B------:R-:W0:Y:S01]  /*0070*/  S2R R0, SR_CTAID.X ;  /* 0x0000000000007919 */ /* 0x000e220000002500 */
[----:B------:R-:W2:Y:S01]  /*0080*/  LDCU.64 UR8, c[0x0][0x358] ;  /* 0x00006b00ff0877ac */ /* 0x000ea20008000a00 */
[C---:B------:R-:W-:Y:S02]  /*0090*/  ISETP.GE.U32.AND P1, PT, R6.reuse, 0x10, PT ;  /* 0x000000100600780c */ /* 0x040fe40003f26070 */
[----:B------:R-:W-:-:S04]  /*00a0*/  LOP3.LUT R13, R6, 0xf, RZ, 0xc0, !PT ;  /* 0x0000000f060d7812 */ /* 0x000fc800078ec0ff */
[----:B------:R-:W-:Y:S01]  /*00b0*/  ISETP.NE.AND P0, PT, R13, RZ, PT ;  /* 0x000000ff0d00720c */ /* 0x000fe20003f05270 */
[----:B0-----:R-:W-:-:S04]  /*00c0*/  IMAD R7, R0, UR4, R7 ;  /* 0x0000000400077c24 */ /* 0x001fc8000f8e0207 */
[----:B-1----:R-:W-:-:S05]  /*00d0*/  IMAD.WIDE R2, R7, 0x8, R2 ;  /* 0x0000000807027825 */ /* 0x002fca00078e0202 */
[----:B--2---:R0:W5:Y:S01]  /*00e0*/  LDG.E.64 R4, desc[UR8][R2.64] ;  /* 0x0000000802047981 */ /* 0x004162000c1e1b00 */
[----:B------:R-:W-:Y:S02]  /*00f0*/  IMAD.MOV.U32 R0, RZ, RZ, RZ ;  /* 0x000000ffff007224 */ /* 0x000fe400078e00ff */
[----:B------:R-:W-:Y:S01]  /*0100*/  IMAD R7, R7, R6, RZ ;  /* 0x0000000607077224 */ /* 0x000fe200078e02ff */
[----:B------:R-:W-:Y:S06]  /*0110*/  @!P1 BRA `(.L_x_51) ;  /* 0x0000000400589947 */ /* 0x000fec0003800000 */
[----:B------:R-:W1:Y:S01]  /*0120*/  LDCU.64 UR4, c[0x0][0x390] ;  /* 0x00007200ff0477ac */ /* 0x000e620008000a00 */
[----:B------:R-:W-:Y:S01]  /*0130*/  LOP3.LUT R0, R6, 0x7ffffff0, RZ, 0xc0, !PT ;  /* 0x7ffffff006007812 */ /* 0x000fe200078ec0ff */
[----:B------:R-:W-:Y:S01]  /*0140*/  IMAD.MOV.U32 R14, RZ, RZ, R7 ;  /* 0x000000ffff0e7224 */ /* 0x000fe200078e0007 */
[----:B------:R-:W2:Y:S02]  /*0150*/  LDCU.64 UR6, c[0x0][0x388] ;  /* 0x00007100ff0677ac */ /* 0x000ea40008000a00 */
[----:B------:R-:W-:Y:S01]  /*0160*/  IADD3 R12, PT, PT, -R0, RZ, RZ ;  /* 0x000000ff000c7210 */ /* 0x000fe20007ffe1ff */
[----:B-1----:R-:W-:-:S04]  /*0170*/  UIADD3 UR4, UP1, UPT, UR4, 0x40, URZ ;  /* 0x0000004004047890 */ /* 0x002fc8000ff3e0ff */
[----:B------:R-:W-:Y:S02]  /*0180*/  UIADD3.X UR5, UPT, UPT, URZ, UR5, URZ, UP1, !UPT ;  /* 0x00000005ff057290 */ /* 0x000fe40008ffe4ff */
[----:B--2---:R-:W-:Y:S01]  /*0190*/  UIADD3 UR6, UP0, UPT, UR6, 0x40, URZ ;  /* 0x0000004006067890 */ /* 0x004fe2000ff1e0ff */
[----:B------:R-:W-:-:S03]  /*01a0*/  IMAD.U32 R15, RZ, RZ, UR4 ;  /* 0x00000004ff0f7e24 */ /* 0x000fc6000f8e00ff */
[----:B------:R-:W-:Y:S01]  /*01b0*/  IMAD.U32 R16, RZ, RZ, UR5 ;  /* 0x00000005ff107e24 */ /* 0x000fe2000f8e00ff */
[----:B------:R-:W-:-:S12]  /*01c0*/  UIADD3.X UR7, UPT, UPT, URZ, UR7, URZ, UP0, !UPT ;  /* 0x00000007ff077290 */ /* 0x000fd800087fe4ff */
.L_x_52:
[----:B------:R-:W-:Y:S01]  /*01d0*/  MOV R10, UR6 ;  /* 0x00000006000a7c02 */ /* 0x000fe20008000f00 */
[----:B------:R-:W-:Y:S01]  /*01e0*/  IMAD.U32 R11, RZ, RZ, UR7 ;  /* 0x00000007ff0b7e24 */ /* 0x000fe2000f8e00ff */
[----:B------:R-:W-:Y:S01]  /*01f0*/  MOV R9, R16 ;  /* 0x0000001000097202 */ /* 0x000fe20000000f00 */
[----:B------:R-:W-:Y:S02]  /*0200*/  IMAD.MOV.U32 R8, RZ, RZ, R15 ;  /* 0x000000ffff087224 */ /* 0x000fe400078e000f */
[----:B------:R-:W-:-:S03]  /*0210*/  IMAD.WIDE R10, R14, 0x8, R10 ;  /* 0x000000080e0a7825 */ /* 0x000fc600078e020a */
[----:B--2---:R-:W2:Y:S04]  /*0220*/  LDG.E.64 R18, desc[UR8][R8.64+-0x40] ;  /* 0xffffc00808127981 */ /* 0x004ea8000c1e1b00 */
[----:B------:R-:W2:Y:S02]  /*0230*/  LDG.E.64 R16, desc[UR8][R10.64+-0x40] ;  /* 0xffffc0080a107981 */ /* 0x000ea4000c1e1b00 */
[----:B--2--5:R-:W-:-:S07]  /*0240*/  DFMA R16, R16, R18, R4 ;  /* 0x000000121010722b */ /* 0x024fce0000000004 */
[----:B------:R1:W-:Y:S04]  /*0250*/  STG.E.64 desc[UR8][R2.64], R16 ;  /* 0x0000001002007986 */ /* 0x0003e8000c101b08 */
[----:B------:R-:W2:Y:S04]  /*0260*/  LDG.E.64 R4, desc[UR8][R10.64+-0x38] ;  /* 0xffffc8080a047981 */ /* 0x000ea8000c1e1b00 */
[----:B------:R-:W2:Y:S02]  /*0270*/  LDG.E.64 R18, desc[UR8][R8.64+-0x38] ;  /* 0xffffc80808127981 */ /* 0x000ea4000c1e1b00 */
[----:B--2---:R-:W-:-:S07]  /*0280*/  DFMA R4, R4, R18, R16 ;  /* 0x000000120404722b */ /* 0x004fce0000000010 */
[----:B------:R2:W-:Y:S04]  /*0290*/  STG.E.64 desc[UR8][R2.64], R4 ;  /* 0x0000000402007986 */ /* 0x0005e8000c101b08 */
[----:B------:R-:W3:Y:S04]  /*02a0*/  LDG.E.64 R18, desc[UR8][R10.64+-0x30] ;  /* 0xffffd0080a127981 */ /* 0x000ee8000c1e1b00 */
[----:B------:R-:W3:Y:S02]  /*02b0*/  LDG.E.64 R20, desc[UR8][R8.64+-0x30] ;  /* 0xffffd00808147981 */ /* 0x000ee4000c1e1b00 */
[----:B---3--:R-:W-:-:S07]  /*02c0*/  DFMA R18, R18, R20, R4 ;  /* 0x000000141212722b */ /* 0x008fce0000000004 */
[----:B------:R3:W-:Y:S04]  /*02d0*/  STG.E.64 desc[UR8][R2.64], R18 ;  /* 0x0000001202007986 */ /* 0x0007e8000c101b08 */
[----:B------:R-:W4:Y:S04]  /*02e0*/  LDG.E.64 R20, desc[UR8][R10.64+-0x28] ;  /* 0xffffd8080a147981 */ /* 0x000f28000c1e1b00 */
[----:B------:R-:W4:Y:S02]  /*02f0*/  LDG.E.64 R22, desc[UR8][R8.64+-0x28] ;  /* 0xffffd80808167981 */ /* 0x000f24000c1e1b00 */
[----:B----4-:R-:W-:-:S07]  /*0300*/  DFMA R20, R20, R22, R18 ;  /* 0x000000161414722b */ /* 0x010fce0000000012 */
[----:B------:R4:W-:Y:S04]  /*0310*/  STG.E.64 desc[UR8][R2.64], R20 ;  /* 0x0000001402007986 */ /* 0x0009e8000c101b08 */
[----:B-1----:R-:W2:Y:S04]  /*0320*/  LDG.E.64 R16, desc[UR8][R10.64+-0x20] ;  /* 0xffffe0080a107981 */ /* 0x002ea8000c1e1b00 */
[----:B------:R-:W2:Y:S02]  /*0330*/  LDG.E.64 R22, desc[UR8][R8.64+-0x20] ;  /* 0xffffe00808167981 */ /* 0x000ea4000c1e1b00 */
[----:B--2---:R-:W-:-:S07]  /*0340*/  DFMA R16, R16, R22, R20 ;  /* 0x000000161010722b */ /* 0x004fce0000000014 */
[----:B------:R1:W-:Y:S04]  /*0350*/  STG.E.64 desc[UR8][R2.64], R16 ;  /* 0x0000001002007986 */ /* 0x0003e8000c101b08 */
[----:B------:R-:W2:Y:S04]  /*0360*/  LDG.E.64 R4, desc[UR8][R10.64+-0x18] ;  /* 0xffffe8080a047981 */ /* 0x000ea8000c1e1b00 */
[----:B------:R-:W2:Y:S02]  /*0370*/  LDG.E.64 R22, desc[UR8][R8.64+-0x18] ;  /* 0xffffe80808167981 */ /* 0x000ea4000c1e1b00 */
[----:B--2---:R-:W-:-:S07]  /*0380*/  DFMA R4, R4, R22, R16 ;  /* 0x000000160404722b */ /* 0x004fce0000000010 */
[----:B------:R2:W-:Y:S04]  /*0390*/  STG.E.64 desc[UR8][R2.64], R4 ;  /* 0x0000000402007986 */ /* 0x0005e8000c101b08 */
[----:B---3--:R-:W3:Y:S04]  /*03a0*/  LDG.E.64 R18, desc[UR8][R10.64+-0x10] ;  /* 0xfffff0080a127981 */ /* 0x008ee8000c1e1b00 */
[----:B------:R-:W3:Y:S02]  /*03b0*/  LDG.E.64 R22, desc[UR8][R8.64+-0x10] ;  /* 0xfffff00808167981 */ /* 0x000ee4000c1e1b00 */
[----:B---3--:R-:W-:-:S07]  /*03c0*/  DFMA R18, R18, R22, R4 ;  /* 0x000000161212722b */ /* 0x008fce0000000004 */
[----:B------:R3:W-:Y:S04]  /*03d0*/  STG.E.64 desc[UR8][R2.64], R18 ;  /* 0x0000001202007986 */ /* 0x0007e8000c101b08 */
[----:B----4-:R-:W4:Y:S04]  /*03e0*/  LDG.E.64 R20, desc[UR8][R10.64+-0x8] ;  /* 0xfffff8080a147981 */ /* 0x010f28000c1e1b00 */
        /* <DEDUP_REMOVED lines=27> */
[----:B------:R-:W4:Y:S04]  /*05a0*/  LDG.E.64 R4, desc[UR8][R10.64+0x30] ;  /* 0x000030080a047981 */ /* 0x000f28000c1e1b00 */
[----:B---3--:R-:W4:Y:S01]  /*05b0*/  LDG.E.64 R18, desc[UR8][R8.64+0x30] ;  /* 0x0000300808127981 */ /* 0x008f22000c1e1b00 */
[----:B------:R-:W-:Y:S01]  /*05c0*/  VIADD R12, R12, 0x10 ;  /* 0x000000100c0c7836 */ /* 0x000fe20000000000 */
[----:B----4-:R-:W-:-:S07]  /*05d0*/  DFMA R18, R4, R18, R22 ;  /* 0x000000120412722b */ /* 0x010fce0000000016 */
[----:B------:R2:W-:Y:S04]  /*05e0*/  STG.E.64 desc[UR8][R2.64], R18 ;  /* 0x0000001202007986 */ /* 0x0005e8000c101b08 */
[----:B------:R-:W3:Y:S04]  /*05f0*/  LDG.E.64 R4, desc[UR8][R10.64+0x38] ;  /* 0x000038080a047981 */ /* 0x000ee8000c1e1b00 */
[----:B------:R-:W3:Y:S01]  /*0600*/  LDG.E.64 R20, desc[UR8][R8.64+0x38] ;  /* 0x0000380808147981 */ /* 0x000ee2000c1e1b00 */
[----:B------:R-:W-:Y:S01]  /*0610*/  ISETP.NE.AND P1, PT, R12, RZ, PT ;  /* 0x000000ff0c00720c */ /* 0x000fe20003f25270 */
[----:B------:R-:W-:Y:S01]  /*0620*/  VIADD R14, R14, 0x10 ;  /* 0x000000100e0e7836 */ /* 0x000fe20000000000 */
[----:B------:R-:W-:-:S04]  /*0630*/  IADD3 R15, P2, PT, R8, 0x80, RZ ;  /* 0x00000080080f7810 */ /* 0x000fc80007f5e0ff */
[----:B-1----:R-:W-:Y:S01]  /*0640*/  IADD3.X R16, PT, PT, RZ, R9, RZ, P2, !PT ;  /* 0x00000009ff107210 */ /* 0x002fe200017fe4ff */
[----:B---3--:R-:W-:-:S07]  /*0650*/  DFMA R4, R4, R20, R18 ;  /* 0x000000140404722b */ /* 0x008fce0000000012 */
[----:B------:R2:W-:Y:S01]  /*0660*/  STG.E.64 desc[UR8][R2.64], R4 ;  /* 0x0000000402007986 */ /* 0x0005e2000c101b08 */
[----:B------:R-:W-:Y:S05]  /*0670*/  @P1 BRA `(.L_x_52) ;  /* 0xfffffff800d41947 */ /* 0x000fea000383ffff */
.L_x_51:
[----:B------:R-:W-:Y:S05]  /*0680*/  @!P0 EXIT ;  /* 0x000000000000894d */ /* 0x000fea0003800000 */
[----:B------:R-:W-:Y:S02]  /*0690*/  ISETP.GE.U32.AND P0, PT, R13, 0x8, PT ;  /* 0x000000080d00780c */ /* 0x000fe40003f06070 */
[----:B------:R-:W-:-:S04]  /*06a0*/  LOP3.LUT R16, R6, 0x7, RZ, 0xc0, !PT ;  /* 0x0000000706107812 */ /* 0x000fc800078ec0ff */
[----:B------:R-:W-:-:S07]  /*06b0*/  ISETP.NE.AND P1, PT, R16, RZ, PT ;  /* 0x000000ff1000720c */ /* 0x000fce0003f25270 */
[----:B------:R-:W-:Y:S06]  /*06c0*/  @!P0 BRA `(.L_x_53) ;  /* 0x0000000000988947 */ /* 0x000fec0003800000 */
[----:B------:R-:W1:Y:S01]  /*06d0*/  LDC.64 R8, c[0x0][0x388] ;  /* 0x0000e200ff087b82 */ /* 0x000e620000000a00 */
[----:B------:R-:W-:-:S07]  /*06e0*/  IADD3 R13, PT, PT, R7, R0, RZ ;  /* 0x00000000070d7210 */ /* 0x000fce0007ffe0ff */
[----:B------:R-:W3:Y:S01]  /*06f0*/  LDC.64 R10, c[0x0][0x390] ;  /* 0x0000e400ff0a7b82 */ /* 0x000ee20000000a00 */
[----:B-1----:R-:W-:-:S05]  /*0700*/  IMAD.WIDE R8, R13, 0x8, R8 ;  /* 0x000000080d087825 */ /* 0x002fca00078e0208 */
[----:B------:R-:W4:Y:S01]  /*0710*/  LDG.E.64 R12, desc[UR8][R8.64] ;  /* 0x00000008080c7981 */ /* 0x000f22000c1e1b00 */
[----:B---3--:R-:W-:-:S05]  /*0720*/  IMAD.WIDE.U32 R10, R0, 0x8, R10 ;  /* 0x00000008000a7825 */ /* 0x008fca00078e000a */
[----:B------:R-:W4:Y:S02]  /*0730*/  LDG.E.64 R14, desc[UR8][R10.64] ;  /* 0x000000080a0e7981 */ /* 0x000f24000c1e1b00 */
[----:B----45:R-:W-:-:S07]  /*0740*/  DFMA R12, R12, R14, R4 ;  /* 0x0000000e0c0c722b */ /* 0x030fce0000000004 */
[----:B------:R1:W-:Y:S04]  /*0750*/  STG.E.64 desc[UR8][R2.64], R12 ;  /* 0x0000000c02007986 */ /* 0x0003e8000c101b08 */
[----:B--2---:R-:W2:Y:S04]  /*0760*/  LDG.E.64 R4, desc[UR8][R8.64+0x8] ;  /* 0x0000080808047981 */ /* 0x004ea8000c1e1b00 */
        /* <DEDUP_REMOVED lines=19> */
[----:B------:R-:W2:Y:S04]  /*08a0*/  LDG.E.64 R4, desc[UR8][R8.64+0x30] ;  /* 0x0000300808047981 */ /* 0x000ea8000c1e1b00 */
[----:B---3--:R-:W2:Y:S02]  /*08b0*/  LDG.E.64 R14, desc[UR8][R10.64+0x30] ;  /* 0x000030080a0e7981 */ /* 0x008ea4000c1e1b00 */
[----:B--2---:R-:W-:-:S07]  /*08c0*/  DFMA R14, R4, R14, R20 ;  /* 0x0000000e040e722b */ /* 0x004fce0000000014 */
[----:B------:R1:W-:Y:S04]  /*08d0*/  STG.E.64 desc[UR8][R2.64], R14 ;  /* 0x0000000e02007986 */ /* 0x0003e8000c101b08 */
[----:B------:R-:W2:Y:S04]  /*08e0*/  LDG.E.64 R4, desc[UR8][R8.64+0x38] ;  /* 0x0000380808047981 */ /* 0x000ea8000c1e1b00 */
[----:B----4-:R-:W2:Y:S01]  /*08f0*/  LDG.E.64 R18, desc[UR8][R10.64+0x38] ;  /* 0x000038080a127981 */ /* 0x010ea2000c1e1b00 */
[----:B------:R-:W-:Y:S01]  /*0900*/  VIADD R0, R0, 0x8 ;  /* 0x0000000800007836 */ /* 0x000fe20000000000 */
[----:B--2---:R-:W-:-:S07]  /*0910*/  DFMA R4, R4, R18, R14 ;  /* 0x000000120404722b */ /* 0x004fce000000000e */
[----:B------:R1:W-:Y:S04]  /*0920*/  STG.E.64 desc[UR8][R2.64], R4 ;  /* 0x0000000402007986 */ /* 0x0003e8000c101b08 */
.L_x_53:
[----:B------:R-:W-:Y:S05]  /*0930*/  @!P1 EXIT ;  /* 0x000000000000994d */ /* 0x000fea0003800000 */
[----:B------:R-:W-:Y:S02]  /*0940*/  ISETP.GE.U32.AND P0, PT, R16, 0x4, PT ;  /* 0x000000041000780c */ /* 0x000fe40003f06070 */
[----:B------:R-:W-:-:S04]  /*0950*/  LOP3.LUT R6, R6, 0x3, RZ, 0xc0, !PT ;  /* 0x0000000306067812 */ /* 0x000fc800078ec0ff */
[----:B------:R-:W-:-:S07]  /*0960*/  ISETP.NE.AND P1, PT, R6, RZ, PT ;  /* 0x000000ff0600720c */ /* 0x000fce0003f25270 */
[----:B------:R-:W-:Y:S06]  /*0970*/  @!P0 BRA `(.L_x_54) ;  /* 0x0000000000588947 */ /* 0x000fec0003800000 */
[----:B------:R-:W3:Y:S01]  /*0980*/  LDC.64 R10, c[0x0][0x388] ;  /* 0x0000e200ff0a7b82 */ /* 0x000ee20000000a00 */
[----:B-1----:R-:W-:-:S07]  /*0990*/  IADD3 R13, PT, PT, R7, R0, RZ ;  /* 0x00000000070d7210 */ /* 0x002fce0007ffe0ff */
[----:B------:R-:W1:Y:S01]  /*09a0*/  LDC.64 R8, c[0x0][0x390] ;  /* 0x0000e400ff087b82 */ /* 0x000e620000000a00 */
[----:B---3--:R-:W-:-:S05]  /*09b0*/  IMAD.WIDE R10, R13, 0x8, R10 ;  /* 0x000000080d0a7825 */ /* 0x008fca00078e020a */
[----:B------:R-:W3:Y:S01]  /*09c0*/  LDG.E.64 R12, desc[UR8][R10.64] ;  /* 0x000000080a0c7981 */ /* 0x000ee2000c1e1b00 */
[----:B-1----:R-:W-:-:S05]  /*09d0*/  IMAD.WIDE.U32 R8, R0, 0x8, R8 ;  /* 0x0000000800087825 */ /* 0x002fca00078e0008 */
[----:B------:R-:W3:Y:S02]  /*09e0*/  LDG.E.64 R14, desc[UR8][R8.64] ;  /* 0x00000008080e7981 */ /* 0x000ee4000c1e1b00 */
[----:B---3-5:R-:W-:-:S07]  /*09f0*/  DFMA R12, R12, R14, R4 ;  /* 0x0000000e0c0c722b */ /* 0x028fce0000000004 */
[----:B------:R3:W-:Y:S04]  /*0a00*/  STG.E.64 desc[UR8][R2.64], R12 ;  /* 0x0000000c02007986 */ /* 0x0007e8000c101b08 */
[----:B--2---:R-:W2:Y:S04]  /*0a10*/  LDG.E.64 R4, desc[UR8][R10.64+0x8] ;  /* 0x000008080a047981 */ /* 0x004ea8000c1e1b00 */
        /* <DEDUP_REMOVED lines=8> */
[----:B------:R-:W2:Y:S01]  /*0aa0*/  LDG.E.64 R18, desc[UR8][R8.64+0x18] ;  /* 0x0000180808127981 */ /* 0x000ea2000c1e1b00 */
[----:B------:R-:W-:Y:S01]  /*0ab0*/  VIADD R0, R0, 0x4 ;  /* 0x0000000400007836 */ /* 0x000fe20000000000 */
[----:B--2---:R-:W-:-:S07]  /*0ac0*/  DFMA R4, R4, R18, R16 ;  /* 0x000000120404722b */ /* 0x004fce0000000010 */
[----:B------:R3:W-:Y:S04]  /*0ad0*/  STG.E.64 desc[UR8][R2.64], R4 ;  /* 0x0000000402007986 */ /* 0x0007e8000c101b08 */
.L_x_54:
[----:B------:R-:W-:Y:S05]  /*0ae0*/  @!P1 EXIT ;  /* 0x000000000000994d */ /* 0x000fea0003800000 */
[----:B------:R-:W4:Y:S01]  /*0af0*/  LDC.64 R10, c[0x0][0x390] ;  /* 0x0000e400ff0a7b82 */ /* 0x000f220000000a00 */
[----:B-1-3--:R-:W-:-:S07]  /*0b00*/  IADD3 R13, PT, PT, R7, R0, RZ ;  /* 0x00000000070d7210 */ /* 0x00afce0007ffe0ff */
[----:B------:R-:W1:Y:S01]  /*0b10*/  LDC.64 R8, c[0x0][0x388] ;  /* 0x0000e200ff087b82 */ /* 0x000e620000000a00 */
[----:B----4-:R-:W-:-:S04]  /*0b20*/  IMAD.WIDE.U32 R10, R0, 0x8, R10 ;  /* 0x00000008000a7825 */ /* 0x010fc800078e000a */
[----:B------:R-:W-:Y:S01]  /*0b30*/  IMAD.MOV.U32 R12, RZ, RZ, R10 ;  /* 0x000000ffff0c7224 */ /* 0x000fe200078e000a */
[----:B------:R-:W-:Y:S01]  /*0b40*/  MOV R15, R11 ;  /* 0x0000000b000f7202 */ /* 0x000fe20000000f00 */
[----:B------:R-:W-:-:S07]  /*0b50*/  IMAD.MOV R0, RZ, RZ, -R6 ;  /* 0x000000ffff007224 */ /* 0x000fce00078e0a06 */
.L_x_55:
[----:B-1----:R-:W-:Y:S01]  /*0b60*/  IMAD.WIDE R6, R13, 0x8, R8 ;  /* 0x000000080d067825 */ /* 0x002fe200078e0208 */
[----:B------:R-:W-:-:S03]  /*0b70*/  MOV R10, R12 ;  /* 0x0000000c000a7202 */ /* 0x000fc60000000f00 */
[----:B------:R-:W-:Y:S02]  /*0b80*/  IMAD.MOV.U32 R11, RZ, RZ, R15 ;  /* 0x000000ffff0b7224 */ /* 0x000fe400078e000f */
[----:B------:R-:W2:Y:S04]  /*0b90*/  LDG.E.64 R6, desc[UR8][R6.64] ;  /* 0x0000000806067981 */ /* 0x000ea8000c1e1b00 */
[----:B------:R-:W2:Y:S01]  /*0ba0*/  LDG.E.64 R10, desc[UR8][R10.64] ;  /* 0x000000080a0a7981 */ /* 0x000ea2000c1e1b00 */
[----:B------:R-:W-:Y:S01]  /*0bb0*/  IADD3 R0, PT, PT, R0, 0x1, RZ ;  /* 0x0000000100007810 */ /* 0x000fe20007ffe0ff */
[----:B------:R-:W-:Y:S01]  /*0bc0*/  VIADD R13, R13, 0x1 ;  /* 0x000000010d0d7836 */ /* 0x000fe20000000000 */
[----:B------:R-:W-:Y:S02]  /*0bd0*/  IADD3 R12, P1, PT, R12, 0x8, RZ ;  /* 0x000000080c0c7810 */ /* 0x000fe40007f3e0ff */
[----:B------:R-:W-:-:S02]  /*0be0*/  ISETP.NE.AND P0, PT, R0, RZ, PT ;  /* 0x000000ff0000720c */ /* 0x000fc40003f05270 */
[----:B------:R-:W-:Y:S01]  /*0bf0*/  IADD3.X R15, PT, PT, RZ, R15, RZ, P1, !PT ;  /* 0x0000000fff0f7210 */ /* 0x000fe20000ffe4ff */
[----:B--23-5:R-:W-:-:S07]  /*0c00*/  DFMA R4, R6, R10, R4 ;  /* 0x0000000a0604722b */ /* 0x02cfce0000000004 */
[----:B------:R3:W-:Y:S03]  /*0c10*/  STG.E.64 desc[UR8][R2.64], R4 ;  /* 0x0000000402007986 */ /* 0x0007e6000c101b08 */
[----:B------:R-:W-:Y:S05]  /*0c20*/  @P0 BRA `(.L_x_55) ;  /* 0xfffffffc00cc0947 */ /* 0x000fea000383ffff */
[----:B------:R-:W-:Y:S05]  /*0c30*/  EXIT ;  /* 0x000000000000794d */ /* 0x000fea0003800000 */
.L_x_56:
        /* <DEDUP_REMOVED lines=12> */
.L_x_96:


//--------------------- .text._Z4gemvIfEvPT_S1_S1_i --------------------------
	.section	.text._Z4gemvIfEvPT_S1_S1_i,"ax",@progbits
	.align	128
        .global         _Z4gemvIfEvPT_S1_S1_i
        .type           _Z4gemvIfEvPT_S1_S1_i,@function
        .size           _Z4gemvIfEvPT_S1_S1_i,(.L_x_97 - _Z4gemvIfEvPT_S1_S1_i)
        .other          _Z4gemvIfEvPT_S1_S1_i,@"STO_CUDA_ENTRY STV_DEFAULT"
_Z4gemvIfEvPT_S1_S1_i:
.text._Z4gemvIfEvPT_S1_S1_i:
        /* <DEDUP_REMOVED lines=13> */
[----:B-1----:R-:W-:-:S04]  /*00d0*/  IMAD.WIDE R2, R7, 0x4, R2 ;  /* 0x0000000407027825 */ /* 0x002fc800078e0202 */
[----:B------:R-:W-:Y:S01]  /*00e0*/  HFMA2 R0, -RZ, RZ, 0, 0 ;  /* 0x00000000ff007431 */ /* 0x000fe200000001ff */
[----:B--2---:R0:W5:Y:S01]  /*00f0*/  LDG.E R5, desc[UR8][R2.64] ;  /* 0x0000000802057981 */ /* 0x004162000c1e1900 */
[----:B------:R-:W-:Y:S01]  /*0100*/  IMAD R7, R7, R4, RZ ;  /* 0x0000000407077224 */ /* 0x000fe200078e02ff */
[----:B------:R-:W-:Y:S06]  /*0110*/  @!P1 BRA `(.L_x_57) ;  /* 0x0000000400589947 */ /* 0x000fec0003800000 */
[----:B------:R-:W1:Y:S01]  /*0120*/  LDCU.64 UR4, c[0x0][0x390] ;  /* 0x00007200ff0477ac */ /* 0x000e620008000a00 */
[----:B------:R-:W-:Y:S02]  /*0130*/  LOP3.LUT R0, R4, 0x7ffffff0, RZ, 0xc0, !PT ;  /* 0x7ffffff004007812 */ /* 0x000fe400078ec0ff */
[----:B------:R-:W-:Y:S01]  /*0140*/  MOV R13, R7 ;  /* 0x00000007000d7202 */ /* 0x000fe20000000f00 */
[----:B------:R-:W2:Y:S01]  /*0150*/  LDCU.64 UR6, c[0x0][0x388] ;  /* 0x00007100ff0677ac */ /* 0x000ea20008000a00 */
[----:B------:R-:W-:Y:S01]  /*0160*/  IADD3 R12, PT, PT, -R0, RZ, RZ ;  /* 0x000000ff000c7210 */ /* 0x000fe20007ffe1ff */
[----:B-1----:R-:W-:-:S04]  /*0170*/  UIADD3 UR4, UP1, UPT, UR4, 0x20, URZ ;  /* 0x0000002004047890 */ /* 0x002fc8000ff3e0ff */
[----:B------:R-:W-:Y:S02]  /*0180*/  UIADD3.X UR5, UPT, UPT, URZ, UR5, URZ, UP1, !UPT ;  /* 0x00000005ff057290 */ /* 0x000fe40008ffe4ff */
[----:B--2---:R-:W-:Y:S01]  /*0190*/  UIADD3 UR6, UP0, UPT, UR6, 0x20, URZ ;  /* 0x0000002006067890 */ /* 0x004fe2000ff1e0ff */
[----:B------:R-:W-:-:S03]  /*01a0*/  MOV R14, UR4 ;  /* 0x00000004000e7c02 */ /* 0x000fc60008000f00 */
[----:B------:R-:W-:Y:S01]  /*01b0*/  MOV R15, UR5 ;  /* 0x00000005000f7c02 */ /* 0x000fe20008000f00 */
[----:B------:R-:W-:-:S12]  /*01c0*/  UIADD3.X UR7, UPT, UPT, URZ, UR7, URZ, UP0, !UPT ;  /* 0x00000007ff077290 */ /* 0x000fd800087fe4ff */
.L_x_58:
[----:B------:R-:W-:Y:S02]  /*01d0*/  MOV R10, UR6 ;  /* 0x00000006000a7c02 */ /* 0x000fe40008000f00 */
[----:B------:R-:W-:Y:S02]  /*01e0*/  MOV R11, UR7 ;  /* 0x00000007000b7c02 */ /* 0x000fe40008000f00 */
[----:B------:R-:W-:Y:S02]  /*01f0*/  MOV R8, R14 ;  /* 0x0000000e00087202 */ /* 0x000fe40000000f00 */
[----:B------:R-:W-:Y:S01]  /*0200*/  MOV R9, R15 ;  /* 0x0000000f00097202 */ /* 0x000fe20000000f00 */
[----:B------:R-:W-:-:S04]  /*0210*/  IMAD.WIDE R10, R13, 0x4, R10 ;  /* 0x000000040d0a7825 */ /* 0x000fc800078e020a */
[----:B------:R-:W2:Y:S04]  /*0220*/  LDG.E R15, desc[UR8][R8.64+-0x20] ;  /* 0xffffe008080f7981 */ /* 0x000ea8000c1e1900 */
[----:B------:R-:W2:Y:S02]  /*0230*/  LDG.E R14, desc[UR8][R10.64+-0x20] ;  /* 0xffffe0080a0e7981 */ /* 0x000ea4000c1e1900 */
[----:B--2--5:R-:W-:-:S05]  /*0240*/  FFMA R15, R14, R15, R5 ;  /* 0x0000000f0e0f7223 */ /* 0x024fca0000000005 */
[----:B------:R1:W-:Y:S04]  /*0250*/  STG.E desc[UR8][R2.64], R15 ;  /* 0x0000000f02007986 */ /* 0x0003e8000c101908 */
[----:B------:R-:W2:Y:S04]  /*0260*/  LDG.E R14, desc[UR8][R10.64+-0x1c] ;  /* 0xffffe4080a0e7981 */ /* 0x000ea8000c1e1900 */
[----:B----4-:R-:W2:Y:S02]  /*0270*/  LDG.E R5, desc[UR8][R8.64+-0x1c] ;  /* 0xffffe40808057981 */ /* 0x010ea4000c1e1900 */
[----:B--2---:R-:W-:-:S05]  /*0280*/  FFMA R5, R14, R5, R15 ;  /* 0x000000050e057223 */ /* 0x004fca000000000f */
[----:B------:R2:W-:Y:S04]  /*0290*/  STG.E desc[UR8][R2.64], R5 ;  /* 0x0000000502007986 */ /* 0x0005e8000c101908 */
[----:B------:R-:W3:Y:S04]  /*02a0*/  LDG.E R14, desc[UR8][R10.64+-0x18] ;  /* 0xffffe8080a0e7981 */ /* 0x000ee8000c1e1900 */
[----:B------:R-:W3:Y:S02]  /*02b0*/  LDG.E R16, desc[UR8][R8.64+-0x18] ;  /* 0xffffe80808107981 */ /* 0x000ee4000c1e1900 */
[----:B---3--:R-:W-:-:S05]  /*02c0*/  FFMA R17, R14, R16, R5 ;  /* 0x000000100e117223 */ /* 0x008fca0000000005 */
[----:B------:R3:W-:Y:S04]  /*02d0*/  STG.E desc[UR8][R2.64], R17 ;  /* 0x0000001102007986 */ /* 0x0007e8000c101908 */
[----:B------:R-:W1:Y:S04]  /*02e0*/  LDG.E R14, desc[UR8][R10.64+-0x14] ;  /* 0xffffec080a0e7981 */ /* 0x000e68000c1e1900 */
[----:B------:R-:W1:Y:S02]  /*02f0*/  LDG.E R16, desc[UR8][R8.64+-0x14] ;  /* 0xffffec0808107981 */ /* 0x000e64000c1e1900 */
[----:B-1----:R-:W-:-:S05]  /*0300*/  FFMA R15, R14, R16, R17 ;  /* 0x000000100e0f7223 */ /* 0x002fca0000000011 */
[----:B------:R1:W-:Y:S04]  /*0310*/  STG.E desc[UR8][R2.64], R15 ;  /* 0x0000000f02007986 */ /* 0x0003e8000c101908 */
[----:B------:R-:W2:Y:S04]  /*0320*/  LDG.E R14, desc[UR8][R10.64+-0x10] ;  /* 0xfffff0080a0e7981 */ /* 0x000ea8000c1e1900 */
[----:B------:R-:W2:Y:S02]  /*0330*/  LDG.E R16, desc[UR8][R8.64+-0x10] ;  /* 0xfffff00808107981 */ /* 0x000ea4000c1e1900 */
        /* <DEDUP_REMOVED lines=34> */
[----:B------:R-:W4:Y:S04]  /*0560*/  LDG.E R14, desc[UR8][R10.64+0x14] ;  /* 0x000014080a0e7981 */ /* 0x000f28000c1e1900 */
[----:B------:R-:W4:Y:S02]  /*0570*/  LDG.E R16, desc[UR8][R8.64+0x14] ;  /* 0x0000140808107981 */ /* 0x000f24000c1e1900 */
[----:B----4-:R-:W-:-:S05]  /*0580*/  FFMA R19, R14, R16, R15 ;  /* 0x000000100e137223 */ /* 0x010fca000000000f */
[----:B------:R4:W-:Y:S04]  /*0590*/  STG.E desc[UR8][R2.64], R19 ;  /* 0x0000001302007986 */ /* 0x0009e8000c101908 */
[----:B------:R-:W3:Y:S04]  /*05a0*/  LDG.E R14, desc[UR8][R10.64+0x18] ;  /* 0x000018080a0e7981 */ /* 0x000ee8000c1e1900 */
[----:B--2---:R-:W3:Y:S01]  /*05b0*/  LDG.E R5, desc[UR8][R8.64+0x18] ;  /* 0x0000180808057981 */ /* 0x004ee2000c1e1900 */
[----:B------:R-:W-:Y:S01]  /*05c0*/  IADD3 R12, PT, PT, R12, 0x10, RZ ;  /* 0x000000100c0c7810 */ /* 0x000fe20007ffe0ff */
[----:B---3--:R-:W-:-:S05]  /*05d0*/  FFMA R17, R14, R5, R19 ;  /* 0x000000050e117223 */ /* 0x008fca0000000013 */
[----:B------:R4:W-:Y:S04]  /*05e0*/  STG.E desc[UR8][R2.64], R17 ;  /* 0x0000001102007986 */ /* 0x0009e8000c101908 */
[----:B------:R-:W2:Y:S04]  /*05f0*/  LDG.E R14, desc[UR8][R10.64+0x1c] ;  /* 0x00001c080a0e7981 */ /* 0x000ea8000c1e1900 */
[----:B------:R-:W2:Y:S01]  /*0600*/  LDG.E R5, desc[UR8][R8.64+0x1c] ;  /* 0x00001c0808057981 */ /* 0x000ea2000c1e1900 */
[----:B------:R-:W-:Y:S02]  /*0610*/  ISETP.NE.AND P1, PT, R12, RZ, PT ;  /* 0x000000ff0c00720c */ /* 0x000fe40003f25270 */
[----:B------:R-:W-:Y:S01]  /*0620*/  IADD3 R13, PT, PT, R13, 0x10, RZ ;  /* 0x000000100d0d7810 */ /* 0x000fe20007ffe0ff */
[----:B--2---:R-:W-:Y:S01]  /*0630*/  FFMA R5, R14, R5, R17 ;  /* 0x000000050e057223 */ /* 0x004fe20000000011 */
[----:B------:R-:W-:-:S04]  /*0640*/  IADD3 R14, P2, PT, R8, 0x40, RZ ;  /* 0x00000040080e7810 */ /* 0x000fc80007f5e0ff */
[----:B------:R4:W-:Y:S01]  /*0650*/  STG.E desc[UR8][R2.64], R5 ;  /* 0x0000000502007986 */ /* 0x0009e2000c101908 */
[----:B-1----:R-:W-:-:S04]  /*0660*/  IADD3.X R15, PT, PT, RZ, R9, RZ, P2, !PT ;  /* 0x00000009ff0f7210 */ /* 0x002fc800017fe4ff */
[----:B------:R-:W-:Y:S05]  /*0670*/  @P1 BRA `(.L_x_58) ;  /* 0xfffffff800d41947 */ /* 0x000fea000383ffff */
.L_x_57:
[----:B------:R-:W-:Y:S05]  /*0680*/  @!P0 EXIT ;  /* 0x000000000000894d */ /* 0x000fea0003800000 */
[----:B------:R-:W-:Y:S02]  /*0690*/  ISETP.GE.U32.AND P0, PT, R6, 0x8, PT ;  /* 0x000000080600780c */ /* 0x000fe40003f06070 */
[----:B------:R-:W-:-:S04]  /*06a0*/  LOP3.LUT R14, R4, 0x7, RZ, 0xc0, !PT ;  /* 0x00000007040e7812 */ /* 0x000fc800078ec0ff */
[----:B------:R-:W-:-:S07]  /*06b0*/  ISETP.NE.AND P1, PT, R14, RZ, PT ;  /* 0x000000ff0e00720c */ /* 0x000fce0003f25270 */
[----:B------:R-:W-:Y:S06]  /*06c0*/  @!P0 BRA `(.L_x_59) ;  /* 0x0000000000988947 */ /* 0x000fec0003800000 */
[----:B------:R-:W1:Y:S01]  /*06d0*/  LDC.64 R8, c[0x0][0x388] ;  /* 0x0000e200ff087b82 */ /* 0x000e620000000a00 */
[----:B------:R-:W-:-:S07]  /*06e0*/  IADD3 R13, PT, PT, R7, R0, RZ ;  /* 0x00000000070d7210 */ /* 0x000fce0007ffe0ff */
[----:B------:R-:W2:Y:S01]  /*06f0*/  LDC.64 R10, c[0x0][0x390] ;  /* 0x0000e400ff0a7b82 */ /* 0x000ea20000000a00 */
[----:B-1----:R-:W-:-:S05]  /*0700*/  IMAD.WIDE R8, R13, 0x4, R8 ;  /* 0x000000040d087825 */ /* 0x002fca00078e0208 */
[----:B------:R-:W4:Y:S01]  /*0710*/  LDG.E R6, desc[UR8][R8.64] ;  /* 0x0000000808067981 */ /* 0x000f22000c1e1900 */
[----:B--2---:R-:W-:-:S05]  /*0720*/  IMAD.WIDE.U32 R10, R0, 0x4, R10 ;  /* 0x00000004000a7825 */ /* 0x004fca00078e000a */
[----:B------:R-:W4:Y:S02]  /*0730*/  LDG.E R12, desc[UR8][R10.64] ;  /* 0x000000080a0c7981 */ /* 0x000f24000c1e1900 */
[----:B----45:R-:W-:-:S05]  /*0740*/  FFMA R5, R6, R12, R5 ;  /* 0x0000000c06057223 */ /* 0x030fca0000000005 */
        /* <DEDUP_REMOVED lines=21> */
[----:B------:R-:W3:Y:S04]  /*08a0*/  LDG.E R6, desc[UR8][R8.64+0x18] ;  /* 0x0000180808067981 */ /* 0x000ee8000c1e1900 */
[----:B------:R-:W3:Y:S02]  /*08b0*/  LDG.E R12, desc[UR8][R10.64+0x18] ;  /* 0x000018080a0c7981 */ /* 0x000ee4000c1e1900 */
[----:B---3--:R-:W-:-:S05]  /*08c0*/  FFMA R17, R6, R12, R15 ;  /* 0x0000000c06117223 */ /* 0x008fca000000000f */
[----:B------:R2:W-:Y:S04]  /*08d0*/  STG.E desc[UR8][R2.64], R17 ;  /* 0x0000001102007986 */ /* 0x0005e8000c101908 */
[----:B------:R-:W3:Y:S04]  /*08e0*/  LDG.E R6, desc[UR8][R8.64+0x1c] ;  /* 0x00001c0808067981 */ /* 0x000ee8000c1e1900 */
[----:B-1----:R-:W3:Y:S01]  /*08f0*/  LDG.E R5, desc[UR8][R10.64+0x1c] ;  /* 0x00001c080a057981 */ /* 0x002ee2000c1e1900 */
[----:B------:R-:W-:Y:S01]  /*0900*/  IADD3 R0, PT, PT, R0, 0x8, RZ ;  /* 0x0000000800007810 */ /* 0x000fe20007ffe0ff */
[----:B---3--:R-:W-:-:S05]  /*0910*/  FFMA R5, R6, R5, R17 ;  /* 0x0000000506057223 */ /* 0x008fca0000000011 */
[----:B------:R2:W-:Y:S02]  /*0920*/  STG.E desc[UR8][R2.64], R5 ;  /* 0x0000000502007986 */ /* 0x0005e4000c101908 */
.L_x_59:
[----:B------:R-:W-:Y:S05]  /*0930*/  @!P1 EXIT ;  /* 0x000000000000994d */ /* 0x000fea0003800000 */
[----:B------:R-:W-:Y:S02]  /*0940*/  ISETP.GE.U32.AND P0, PT, R14, 0x4, PT ;  /* 0x000000040e00780c */ /* 0x000fe40003f06070 */
[----:B------:R-:W-:-:S04]  /*0950*/  LOP3.LUT R4, R4, 0x3, RZ, 0xc0, !PT ;  /* 0x0000000304047812 */ /* 0x000fc800078ec0ff */
[----:B------:R-:W-:-:S07]  /*0960*/  ISETP.NE.AND P1, PT, R4, RZ, PT ;  /* 0x000000ff0400720c */ /* 0x000fce0003f25270 */
[----:B------:R-:W-:Y:S06]  /*0970*/  @!P0 BRA `(.L_x_60) ;  /* 0x0000000000588947 */ /* 0x000fec0003800000 */
[----:B------:R-:W1:Y:S01]  /*0980*/  LDC.64 R8, c[0x0][0x388] ;  /* 0x0000e200ff087b82 */ /* 0x000e620000000a00 */
[----:B--2---:R-:W-:-:S07]  /*0990*/  IADD3 R13, PT, PT, R7, R0, RZ ;  /* 0x00000000070d7210 */ /* 0x004fce0007ffe0ff */
        /* <DEDUP_REMOVED lines=11> */
[----:B------:R-:W2:Y:S04]  /*0a50*/  LDG.E R6, desc[UR8][R8.64+0x8] ;  /* 0x0000080808067981 */ /* 0x000ea8000c1e1900 */
[----:B------:R-:W2:Y:S02]  /*0a60*/  LDG.E R12, desc[UR8][R10.64+0x8] ;  /* 0x000008080a0c7981 */ /* 0x000ea4000c1e1900 */
[----:B--2---:R-:W-:-:S05]  /*0a70*/  FFMA R15, R6, R12, R13 ;  /* 0x0000000c060f7223 */ /* 0x004fca000000000d */
[----:B------:R3:W-:Y:S04]  /*0a80*/  STG.E desc[UR8][R2.64], R15 ;  /* 0x0000000f02007986 */ /* 0x0007e8000c101908 */
[----:B------:R-:W1:Y:S04]  /*0a90*/  LDG.E R6, desc[UR8][R8.64+0xc] ;  /* 0x00000c0808067981 */ /* 0x000e68000c1e1900 */
[----:B------:R-:W1:Y:S01]  /*0aa0*/  LDG.E R12, desc[UR8][R10.64+0xc] ;  /* 0x00000c080a0c7981 */ /* 0x000e62000c1e1900 */
[----:B------:R-:W-:Y:S01]  /*0ab0*/  IADD3 R0, PT, PT, R0, 0x4, RZ ;  /* 0x0000000400007810 */ /* 0x000fe20007ffe0ff */
[----:B-1----:R-:W-:-:S05]  /*0ac0*/  FFMA R5, R6, R12, R15 ;  /* 0x0000000c06057223 */ /* 0x002fca000000000f */
[----:B------:R3:W-:Y:S02]  /*0ad0*/  STG.E desc[UR8][R2.64], R5 ;  /* 0x0000000502007986 */ /* 0x0007e4000c101908 */
.L_x_60:
[----:B------:R-:W-:Y:S05]  /*0ae0*/  @!P1 EXIT ;  /* 0x000000000000994d */ /* 0x000fea0003800000 */
[----:B------:R-:W1:Y:S01]  /*0af0*/  LDC.64 R10, c[0x0][0x390] ;  /* 0x0000e400ff0a7b82 */ /* 0x000e620000000a00 */
[----:B--23--:R-:W-:Y:S02]  /*0b00*/  IADD3 R13, PT, PT, R7, R0, RZ ;  /* 0x00000000070d7210 */ /* 0x00cfe40007ffe0ff */
[----:B------:R-:W-:-:S05]  /*0b10*/  IADD3 R4, PT, PT, -R4, RZ, RZ ;  /* 0x000000ff04047210 */ /* 0x000fca0007ffe1ff */
[----:B------:R-:W2:Y:S01]  /*0b20*/  LDC.64 R8, c[0x0][0x388] ;  /* 0x0000e200ff087b82 */ /* 0x000ea20000000a00 */
[----:B-1----:R-:W-:-:S07]  /*0b30*/  IMAD.WIDE.U32 R10, R0, 0x4, R10 ;  /* 0x00000004000a7825 */ /* 0x002fce00078e000a */
.L_x_61:
[----:B--2---:R-:W-:Y:S01]  /*0b40*/  IMAD.WIDE R6, R13, 0x4, R8 ;  /* 0x000000040d067825 */ /* 0x004fe200078e0208 */
[----:B-1----:R1:W4:Y:S05]  /*0b50*/  LDG.E R0, desc[UR8][R10.64] ;  /* 0x000000080a007981 */ /* 0x00232a000c1e1900 */
[----:B------:R-:W4:Y:S01]  /*0b60*/  LDG.E R6, desc[UR8][R6.64] ;  /* 0x0000000806067981 */ /* 0x000f22000c1e1900 */
[----:B------:R-:W-:-:S04]  /*0b70*/  IADD3 R4, PT, PT, R4, 0x1, RZ ;  /* 0x0000000104047810 */ /* 0x000fc80007ffe0ff */
[----:B------:R-:W-:Y:S02]  /*0b80*/  ISETP.NE.AND P0, PT, R4, RZ, PT ;  /* 0x000000ff0400720c */ /* 0x000fe40003f05270 */
[----:B-1----:R-:W-:Y:S02]  /*0b90*/  IADD3 R10, P1, PT, R10, 0x4, RZ ;  /* 0x000000040a0a7810 */ /* 0x002fe40007f3e0ff */
[----:B------:R-:W-:Y:S02]  /*0ba0*/  IADD3 R13, PT, PT, R13, 0x1, RZ ;  /* 0x000000010d0d7810 */ /* 0x000fe40007ffe0ff */
[----:B------:R-:W-:Y:S01]  /*0bb0*/  IADD3.X R11, PT, PT, RZ, R11, RZ, P1, !PT ;  /* 0x0000000bff0b7210 */ /* 0x000fe20000ffe4ff */
[----:B----45:R-:W-:-:S05]  /*0bc0*/  FFMA R5, R6, R0, R5 ;  /* 0x0000000006057223 */ /* 0x030fca0000000005 */
[----:B------:R1:W-:Y:S01]  /*0bd0*/  STG.E desc[UR8][R2.64], R5 ;  /* 0x0000000502007986 */ /* 0x0003e2000c101908 */
[----:B------:R-:W-:Y:S05]  /*0be0*/  @P0 BRA `(.L_x_61) ;  /* 0xfffffffc00d40947 */ /* 0x000fea000383ffff */
[----:B------:R-:W-:Y:S05]  /*0bf0*/  EXIT ;  /* 0x000000000000794d */ /* 0x000fea0003800000 */
.L_x_62:
        /* <DEDUP_REMOVED lines=16> */
.L_x_97:


//--------------------- .text._Z4gemvIiEvPT_S1_S1_i --------------------------
	.section	.text._Z4gemvIiEvPT_S1_S1_i,"ax",@progbits
	.align	128
        .global         _Z4gemvIiEvPT_S1_S1_i
        .type           _Z4gemvIiEvPT_S1_S1_i,@function
        .size           _Z4gemvIiEvPT_S1_S1_i,(.L_x_98 - _Z4gemvIiEvPT_S1_S1_i)
        .other          _Z4gemvIiEvPT_S1_S1_i,@"STO_CUDA_ENTRY STV_DEFAULT"
_Z4gemvIiEvPT_S1_S1_i:
.text._Z4gemvIiEvPT_S1_S1_i:
        /* <DEDUP_REMOVED lines=29> */
.L_x_64:
[----:B------:R-:W-:Y:S02]  /*01d0*/  MOV R10, UR6 ;  /* 0x00000006000a7c02 */ /* 0x000fe40008000f00 */
[----:B------:R-:W-:Y:S02]  /*01e0*/  MOV R11, UR7 ;  /* 0x00000007000b7c02 */ /* 0x000fe40008000f00 */
[----:B------:R-:W-:Y:S02]  /*01f0*/  MOV R8, R14 ;  /* 0x0000000e00087202 */ /* 0x000fe40000000f00 */
[----:B------:R-:W-:Y:S01]  /*0200*/  MOV R9, R15 ;  /* 0x0000000f00097202 */ /* 0x000fe20000000f00 */
[----:B------:R-:W-:-:S04]  /*0210*/  IMAD.WIDE R10, R13, 0x4, R10 ;  /* 0x000000040d0a7825 */ /* 0x000fc800078e020a */
[----:B------:R-:W2:Y:S04]  /*0220*/  LDG.E R15, desc[UR8][R8.64+-0x20] ;  /* 0xffffe008080f7981 */ /* 0x000ea8000c1e1900 */
[----:B------:R-:W2:Y:S02]  /*0230*/  LDG.E R14, desc[UR8][R10.64+-0x20] ;  /* 0xffffe0080a0e7981 */ /* 0x000ea4000c1e1900 */
[----:B--2--5:R-:W-:-:S05]  /*0240*/  IMAD R15, R14, R15, R5 ;  /* 0x0000000f0e0f7224 */ /* 0x024fca00078e0205 */
[----:B------:R1:W-:Y:S04]  /*0250*/  STG.E desc[UR8][R2.64], R15 ;  /* 0x0000000f02007986 */ /* 0x0003e8000c101908 */
[----:B------:R-:W2:Y:S04]  /*0260*/  LDG.E R14, desc[UR8][R10.64+-0x1c] ;  /* 0xffffe4080a0e7981 */ /* 0x000ea8000c1e1900 */
[----:B----4-:R-:W2:Y:S02]  /*0270*/  LDG.E R5, desc[UR8][R8.64+-0x1c] ;  /* 0xffffe40808057981 */ /* 0x010ea4000c1e1900 */
[----:B--2---:R-:W-:-:S05]  /*0280*/  IMAD R5, R14, R5, R15 ;  /* 0x000000050e057224 */ /* 0x004fca00078e020f */
[----:B------:R2:W-:Y:S04]  /*0290*/  STG.E desc[UR8][R2.64], R5 ;  /* 0x0000000502007986 */ /* 0x0005e8000c101908 */
[----:B------:R-:W3:Y:S04]  /*02a0*/  LDG.E R14, desc[UR8][R10.64+-0x18] ;  /* 0xffffe8080a0e7981 */ /* 0x000ee8000c1e1900 */
[----:B------:R-:W3:Y:S02]  /*02b0*/  LDG.E R16, desc[UR8][R8.64+-0x18] ;  /* 0xffffe80808107981 */ /* 0x000ee4000c1e1900 */
[----:B---3--:R-:W-:-:S05]  /*02c0*/  IMAD R17, R14, R16, R5 ;  /* 0x000000100e117224 */ /* 0x008fca00078e0205 */
[----:B------:R3:W-:Y:S04]  /*02d0*/  STG.E desc[UR8][R2.64], R17 ;  /* 0x0000001102007986 */ /* 0x0007e8000c101908 */
[----:B------:R-:W1:Y:S04]  /*02e0*/  LDG.E R14, desc[UR8][R10.64+-0x14] ;  /* 0xffffec080a0e7981 */ /* 0x000e68000c1e1900 */
[----:B------:R-:W1:Y:S02]  /*02f0*/  LDG.E R16, desc[UR8][R8.64+-0x14] ;  /* 0xffffec0808107981 */ /* 0x000e64000c1e1900 */
[----:B-1----:R-:W-:-:S05]  /*0300*/  IMAD R15, R14, R16, R17 ;  /* 0x000000100e0f7224 */ /* 0x002fca00078e0211 */
[----:B------:R1:W-:Y:S04]  /*0310*/  STG.E desc[UR8][R2.64], R15 ;  /* 0x0000000f02007986 */ /* 0x0003e8000c101908 */
[----:B------:R-:W2:Y:S04]  /*0320*/  LDG.E R14, desc[UR8][R10.64+-0x10] ;  /* 0xfffff0080a0e7981 */ /* 0x000ea8000c1e1900 */
[----:B------:R-:W2:Y:S02]  /*0330*/  LDG.E R16, desc[UR8][R8.64+-0x10] ;  /* 0xfffff00808107981 */ /* 0x000ea4000c1e1900 */
        /* <DEDUP_REMOVED lines=34> */
[----:B------:R-:W4:Y:S04]  /*0560*/  LDG.E R14, desc[UR8][R10.64+0x14] ;  /* 0x000014080a0e7981 */ /* 0x000f28000c1e1900 */
[----:B------:R-:W4:Y:S02]  /*0570*/  LDG.E R16, desc[UR8][R8.64+0x14] ;  /* 0x0000140808107981 */ /* 0x000f24000c1e1900 */
[----:B----4-:R-:W-:-:S05]  /*0580*/  IMAD R19, R14, R16, R15 ;  /* 0x000000100e137224 */ /* 0x010fca00078e020f */
[----:B------:R4:W-:Y:S04]  /*0590*/  STG.E desc[UR8][R2.64], R19 ;  /* 0x0000001302007986 */ /* 0x0009e8000c101908 */
[----:B------:R-:W3:Y:S04]  /*05a0*/  LDG.E R14, desc[UR8][R10.64+0x18] ;  /* 0x000018080a0e7981 */ /* 0x000ee8000c1e1900 */
[----:B--2---:R-:W3:Y:S01]  /*05b0*/  LDG.E R5, desc[UR8][R8.64+0x18] ;  /* 0x0000180808057981 */ /* 0x004ee2000c1e1900 */
[----:B------:R-:W-:Y:S01]  /*05c0*/  IADD3 R12, PT, PT, R12, 0x10, RZ ;  /* 0x000000100c0c7810 */ /* 0x000fe20007ffe0ff */
[----:B---3--:R-:W-:-:S05]  /*05d0*/  IMAD R17, R14, R5, R19 ;  /* 0x000000050e117224 */ /* 0x008fca00078e0213 */
[----:B------:R4:W-:Y:S04]  /*05e0*/  STG.E desc[UR8][R2.64], R17 ;  /* 0x0000001102007986 */ /* 0x0009e8000c101908 */
[----:B------:R-:W2:Y:S04]  /*05f0*/  LDG.E R14, desc[UR8][R10.64+0x1c] ;  /* 0x00001c080a0e7981 */ /* 0x000ea8000c1e1900 */
[----:B------:R-:W2:Y:S01]  /*0600*/  LDG.E R5, desc[UR8][R8.64+0x1c] ;  /* 0x00001c0808057981 */ /* 0x000ea2000c1e1900 */
[----:B------:R-:W-:Y:S02]  /*0610*/  ISETP.NE.AND P1, PT, R12, RZ, PT ;  /* 0x000000ff0c00720c */ /* 0x000fe40003f25270 */
[----:B------:R-:W-:Y:S01]  /*0620*/  IADD3 R13, PT, PT, R13, 0x10, RZ ;  /* 0x000000100d0d7810 */ /* 0x000fe20007ffe0ff */
[----:B--2---:R-:W-:Y:S01]  /*0630*/  IMAD R5, R14, R5, R17 ;  /* 0x000000050e057224 */ /* 0x004fe200078e0211 */
[----:B------:R-:W-:-:S04]  /*0640*/  IADD3 R14, P2, PT, R8, 0x40, RZ ;  /* 0x00000040080e7810 */ /* 0x000fc80007f5e0ff */
[----:B------:R4:W-:Y:S01]  /*0650*/  STG.E desc[UR8][R2.64], R5 ;  /* 0x0000000502007986 */ /* 0x0009e2000c101908 */
[----:B-1----:R-:W-:-:S04]  /*0660*/  IADD3.X R15, PT, PT, RZ, R9, RZ, P2, !PT ;  /* 0x00000009ff0f7210 */ /* 0x002fc800017fe4ff */
[----:B------:R-:W-:Y:S05]  /*0670*/  @P1 BRA `(.L_x_64) ;  /* 0xfffffff800d41947 */ /* 0x000fea000383ffff */
.L_x_63:
        /* <DEDUP_REMOVED lines=12> */
[----:B----45:R-:W-:-:S05]  /*0740*/  IMAD R5, R6, R12, R5 ;  /* 0x0000000c06057224 */ /* 0x030fca00078e0205 */
        /* <DEDUP_REMOVED lines=21> */
[----:B------:R-:W3:Y:S04]  /*08a0*/  LDG.E R6, desc[UR8][R8.64+0x18] ;  /* 0x0000180808067981 */ /* 0x000ee8000c1e1900 */
[----:B------:R-:W3:Y:S02]  /*08b0*/  LDG.E R12, desc[UR8][R10.64+0x18] ;  /* 0x000018080a0c7981 */ /* 0x000ee4000c1e1900 */
[----:B---3--:R-:W-:-:S05]  /*08c0*/  IMAD R17, R6, R12, R15 ;  /* 0x0000000c06117224 */ /* 0x008fca00078e020f */
[----:B------:R2:W-:Y:S04]  /*08d0*/  STG.E desc[UR8][R2.64], R17 ;  /* 0x0000001102007986 */ /* 0x0005e8000c101908 */
[----:B------:R-:W3:Y:S04]  /*08e0*/  LDG.E R6, desc[UR8][R8.64+0x1c] ;  /* 0x00001c0808067981 */ /* 0x000ee8000c1e1900 */
[----:B-1----:R-:W3:Y:S01]  /*08f0*/  LDG.E R5, desc[UR8][R10.64+0x1c] ;  /* 0x00001c080a057981 */ /* 0x002ee2000c1e1900 */
[----:B------:R-:W-:Y:S01]  /*0900*/  IADD3 R0, PT, PT, R0, 0x8, RZ ;  /* 0x0000000800007810 */ /* 0x000fe20007ffe0ff */
[----:B---3--:R-:W-:-:S05]  /*0910*/  IMAD R5, R6, R5, R17 ;  /* 0x0000000506057224 */ /* 0x008fca00078e0211 */
[----:B------:R2:W-:Y:S02]  /*0920*/  STG.E desc[UR8][R2.64], R5 ;  /* 0x0000000502007986 */ /* 0x0005e4000c101908 */
.L_x_65:
        /* <DEDUP_REMOVED lines=18> */
[----:B------:R-:W2:Y:S04]  /*0a50*/  LDG.E R6, desc[UR8][R8.64+0x8] ;  /* 0x0000080808067981 */ /* 0x000ea8000c1e1900 */
[----:B------:R-:W2:Y:S02]  /*0a60*/  LDG.E R12, desc[UR8][R10.64+0x8] ;  /* 0x000008080a0c7981 */ /* 0x000ea4000c1e1900 */
[----:B--2---:R-:W-:-:S05]  /*0a70*/  IMAD R15, R6, R12, R13 ;  /* 0x0000000c060f7224 */ /* 0x004fca00078e020d */
[----:B------:R3:W-:Y:S04]  /*0a80*/  STG.E desc[UR8][R2.64], R15 ;  /* 0x0000000f02007986 */ /* 0x0007e8000c101908 */
[----:B------:R-:W1:Y:S04]  /*0a90*/  LDG.E R6, desc[UR8][R8.64+0xc] ;  /* 0x00000c0808067981 */ /* 0x000e68000c1e1900 */
[----:B------:R-:W1:Y:S01]  /*0aa0*/  LDG.E R12, desc[UR8][R10.64+0xc] ;  /* 0x00000c080a0c7981 */ /* 0x000e62000c1e1900 */
[----:B------:R-:W-:Y:S01]  /*0ab0*/  IADD3 R0, PT, PT, R0, 0x4, RZ ;  /* 0x0000000400007810 */ /* 0x000fe20007ffe0ff */
[----:B-1----:R-:W-:-:S05]  /*0ac0*/  IMAD R5, R6, R12, R15 ;  /* 0x0000000c06057224 */ /* 0x002fca00078e020f */
[----:B------:R3:W-:Y:S02]  /*0ad0*/  STG.E desc[UR8][R2.64], R5 ;  /* 0x0000000502007986 */ /* 0x0007e4000c101908 */
.L_x_66:
[----:B------:R-:W-:Y:S05]  /*0ae0*/  @!P1 EXIT ;  /* 0x000000000000994d */ /* 0x000fea0003800000 */
[----:B------:R-:W1:Y:S01]  /*0af0*/  LDC.64 R10, c[0x0][0x390] ;  /* 0x0000e400ff0a7b82 */ /* 0x000e620000000a00 */
[----:B--23--:R-:W-:Y:S02]  /*0b00*/  IADD3 R13, PT, PT, R7, R0, RZ ;  /* 0x00000000070d7210 */ /* 0x00cfe40007ffe0ff */
[----:B------:R-:W-:-:S05]  /*0b10*/  IADD3 R4, PT, PT, -R4, RZ, RZ ;  /* 0x000000ff04047210 */ /* 0x000fca0007ffe1ff */
[----:B------:R-:W2:Y:S01]  /*0b20*/  LDC.64 R8, c[0x0][0x388] ;  /* 0x0000e200ff087b82 */ /* 0x000ea20000000a00 */
[----:B-1----:R-:W-:-:S07]  /*0b30*/  IMAD.WIDE.U32 R10, R0, 0x4, R10 ;  /* 0x00000004000a7825 */ /* 0x002fce00078e000a */
.L_x_67:
        /* <DEDUP_REMOVED lines=8> */
[----:B----45:R-:W-:-:S05]  /*0bc0*/  IMAD R5, R6, R0, R5 ;  /* 0x0000000006057224 */ /* 0x030fca00078e0205 */
[----:B------:R1:W-:Y:S01]  /*0bd0*/  STG.E desc[UR8][R2.64], R5 ;  /* 0x0000000502007986 */ /* 0x0003e2000c101908 */
[----:B------:R-:W-:Y:S05]  /*0be0*/  @P0 BRA `(.L_x_67) ;  /* 0xfffffffc00d40947 */ /* 0x000fea000383ffff */
[----:B------:R-:W-:Y:S05]  /*0bf0*/  EXIT ;  /* 0x000000000000794d */ /* 0x000fea0003800000 */
.L_x_68:
        /* <DEDUP_REMOVED lines=16> */
.L_x_98:


//--------------------- .text._Z4irvvIdEvPT_S1_S1_Pi --------------------------
	.section	.text._Z4irvvIdEvPT_S1_S1_Pi,"ax",@progbits
	.align	128
        .global         _Z4irvvIdEvPT_S1_S1_Pi
        .type           _Z4irvvIdEvPT_S1_S1_Pi,@function
        .size           _Z4irvvIdEvPT_S1_S1_Pi,(.L_x_99 - _Z4irvvIdEvPT_S1_S1_Pi)
        .other          _Z4irvvIdEvPT_S1_S1_Pi,@"STO_CUDA_ENTRY STV_DEFAULT"
_Z4irvvIdEvPT_S1_S1_Pi:
.text._Z4irvvIdEvPT_S1_S1_Pi:
[----:B------:R-:W-:Y:S01]  /*0000*/  LDC R1, c[0x0][0x37c] ;  /* 0x0000df00ff017b82 */ /* 0x000fe20000000800 */
[----:B------:R-:W0:Y:S07]  /*0010*/  S2R R0, SR_TID.X ;  /* 0x0000000000007919 */ /* 0x000e2e0000002100 */
[----:B------:R-:W0:Y:S01]  /*0020*/  S2UR UR6, SR_CTAID.X ;  /* 0x00000000000679c3 */ /* 0x000e220000002500 */
[----:B------:R-:W1:Y:S07]  /*0030*/  LDCU.64 UR4, c[0x0][0x358] ;  /* 0x00006b00ff0477ac */ /* 0x000e6e0008000a00 */
[----:B------:R-:W0:Y:S08]  /*0040*/  LDC R5, c[0x0][0x360] ;  /* 0x0000d800ff057b82 */ /* 0x000e300000000800 */
[----:B------:R-:W2:Y:S08]  /*0050*/  LDC.64 R2, c[0x0][0x398] ;  /* 0x0000e600ff027b82 */ /* 0x000eb00000000a00 */
[----:B------:R-:W3:Y:S01]  /*0060*/  LDC.64 R6, c[0x0][0x390] ;  /* 0x0000e400ff067b82 */ /* 0x000ee20000000a00 */
[----:B0-----:R-:W-:-:S07]  /*0070*/  IMAD R5, R5, UR6, R0 ;  /* 0x0000000605057c24 */ /* 0x001fce000f8e0200 */
[----:B------:R-:W0:Y:S01]  /*0080*/  LDC.64 R10, c[0x0][0x380] ;  /* 0x0000e000ff0a7b82 */ /* 0x000e220000000a00 */
[----:B--2---:R-:W-:-:S07]  /*0090*/  IMAD.WIDE R2, R5, 0x4, R2 ;  /* 0x0000000405027825 */ /* 0x004fce00078e0202 */
[----:B------:R-:W2:Y:S01]  /*00a0*/  LDC.64 R4, c[0x0][0x388] ;  /* 0x0000e200ff047b82 */ /* 0x000ea20000000a00 */
[----:B-1----:R-:W2:Y:S02]  /*00b0*/  LDG.E R3, desc[UR4][R2.64] ;  /* 0x0000000402037981 */ /* 0x002ea4000c1e1900 */
[----:B--2---:R-:W-:-:S04]  /*00c0*/  IMAD.WIDE R4, R3, 0x8, R4 ;  /* 0x0000000803047825 */ /* 0x004fc800078e0204 */
[C---:B---3--:R-:W-:Y:S02]  /*00d0*/  IMAD.WIDE R6, R3.reuse, 0x8, R6 ;  /* 0x0000000803067825 */ /* 0x048fe400078e0206 */
[----:B------:R-:W2:Y:S04]  /*00e0*/  LDG.E.64 R4, desc[UR4][R4.64] ;  /* 0x0000000404047981 */ /* 0x000ea8000c1e1b00 */
[----:B------:R-:W2:Y:S01]  /*00f0*/  LDG.E.64 R6, desc[UR4][R6.64] ;  /* 0x0000000406067981 */ /* 0x000ea2000c1e1b00 */
[----:B0-----:R-:W-:Y:S01]  /*0100*/  IMAD.WIDE R10, R3, 0x8, R10 ;  /* 0x00000008030a7825 */ /* 0x001fe200078e020a */
[----:B--2---:R-:W-:-:S07]  /*0110*/  DADD R8, R4, R6 ;  /* 0x0000000004087229 */ /* 0x004fce0000000006 */
[----:B------:R-:W-:Y:S01]  /*0120*/  STG.E.64 desc[UR4][R10.64], R8 ;  /* 0x000000080a007986 */ /* 0x000fe2000c101b04 */
[----:B------:R-:W-:Y:S05]  /*0130*/  EXIT ;  /* 0x000000000000794d */ /* 0x000fea0003800000 */
.L_x_69:
        /* <DEDUP_REMOVED lines=12> */
.L_x_99:


//--------------------- .text._Z4irvvIfEvPT_S1_S1_Pi --------------------------
	.section	.text._Z4irvvIfEvPT_S1_S1_Pi,"ax",@progbits
	.align	128
        .global         _Z4irvvIfEvPT_S1_S1_Pi
        .type           _Z4irvvIfEvPT_S1_S1_Pi,@function
        .size           _Z4irvvIfEvPT_S1_S1_Pi,(.L_x_100 - _Z4irvvIfEvPT_S1_S1_Pi)
        .other          _Z4irvvIfEvPT_S1_S1_Pi,@"STO_CUDA_ENTRY STV_DEFAULT"
_Z4irvvIfEvPT_S1_S1_Pi:
.text._Z4irvvIfEvPT_S1_S1_Pi:
        /* <DEDUP_REMOVED lines=14> */
[----:B------:R-:W2:Y:S04]  /*00e0*/  LDG.E R4, desc[UR4][R4.64] ;  /* 0x0000000404047981 */ /* 0x000ea8000c1e1900 */
[----:B------:R-:W2:Y:S01]  /*00f0*/  LDG.E R7, desc[UR4][R6.64] ;  /* 0x0000000406077981 */ /* 0x000ea2000c1e1900 */
[----:B0-----:R-:W-:-:S04]  /*0100*/  IMAD.WIDE R8, R3, 0x4, R8 ;  /* 0x0000000403087825 */ /* 0x001fc800078e0208 */
[----:B--2---:R-:W-:-:S05]  /*0110*/  FADD R11, R4, R7 ;  /* 0x00000007040b7221 */ /* 0x004fca0000000000 */
[----:B------:R-:W-:Y:S01]  /*0120*/  STG.E desc[UR4][R8.64], R11 ;  /* 0x0000000b08007986 */ /* 0x000fe2000c101904 */
[----:B------:R-:W-:Y:S05]  /*0130*/  EXIT ;  /* 0x000000000000794d */ /* 0x000fea0003800000 */
.L_x_70:
        /* <DEDUP_REMOVED lines=12> */
.L_x_100:


//--------------------- .text._Z4irvvIiEvPT_S1_S1_Pi --------------------------
	.section	.text._Z4irvvIiEvPT_S1_S1_Pi,"ax",@progbits
	.align	128
        .global         _Z4irvvIiEvPT_S1_S1_Pi
        .type           _Z4irvvIiEvPT_S1_S1_Pi,@function
        .size           _Z4irvvIiEvPT_S1_S1_Pi,(.L_x_101 - _Z4irvvIiEvPT_S1_S1_Pi)
        .other          _Z4irvvIiEvPT_S1_S1_Pi,@"STO_CUDA_ENTRY STV_DEFAULT"
_Z4irvvIiEvPT_S1_S1_Pi:
.text._Z4irvvIiEvPT_S1_S1_Pi:
        /* <DEDUP_REMOVED lines=16> */
[----:B0-----:R-:W-:Y:S01]  /*0100*/  IMAD.WIDE R8, R3, 0x4, R8 ;  /* 0x0000000403087825 */ /* 0x001fe200078e0208 */
[----:B--2---:R-:W-:-:S05]  /*0110*/  IADD3 R11, PT, PT, R4, R7, RZ ;  /* 0x00000007040b7210 */ /* 0x004fca0007ffe0ff */
[----:B------:R-:W-:Y:S01]  /*0120*/  STG.E desc[UR4][R8.64], R11 ;  /* 0x0000000b08007986 */ /* 0x000fe2000c101904 */
[----:B------:R-:W-:Y:S05]  /*0130*/  EXIT ;  /* 0x000000000000794d */ /* 0x000fea0003800000 */
.L_x_71:
        /* <DEDUP_REMOVED lines=12> */
.L_x_101:


//--------------------- .text._Z4gevvIdEvPT_S1_S1_ --------------------------
	.section	.text._Z4gevvIdEvPT_S1_S1_,"ax",@progbits
	.align	128
        .global         _Z4gevvIdEvPT_S1_S1_
        .type           _Z4gevvIdEvPT_S1_S1_,@function
        .size           _Z4gevvIdEvPT_S1_S1_,(.L_x_102 - _Z4gevvIdEvPT_S1_S1_)
        .other          _Z4gevvIdEvPT_S1_S1_,@"STO_CUDA_ENTRY STV_DEFAULT"
_Z4gevvIdEvPT_S1_S1_:
.text._Z4gevvIdEvPT_S1_S1_:
        /* <DEDUP_REMOVED lines=9> */
[----:B--2---:R-:W-:-:S06]  /*0090*/  IMAD.WIDE R2, R11, 0x8, R2 ;  /* 0x000000080b027825 */ /* 0x004fcc00078e0202 */
[----:B-1----:R-:W2:Y:S01]  /*00a0*/  LDG.E.64 R2, desc[UR4][R2.64] ;  /* 0x0000000402027981 */ /* 0x002ea2000c1e1b00 */
[----:B---3--:R-:W-:-:S06]  /*00b0*/  IMAD.WIDE R4, R11, 0x8, R4 ;  /* 0x000000080b047825 */ /* 0x008fcc00078e0204 */
[----:B------:R-:W2:Y:S01]  /*00c0*/  LDG.E.64 R4, desc[UR4][R4.64] ;  /* 0x0000000404047981 */ /* 0x000ea2000c1e1b00 */
[----:B0-----:R-:W-:Y:S01]  /*00d0*/  IMAD.WIDE R8, R11, 0x8, R8 ;  /* 0x000000080b087825 */ /* 0x001fe200078e0208 */
[----:B--2---:R-:W-:-:S07]  /*00e0*/  DADD R6, R2, R4 ;  /* 0x0000000002067229 */ /* 0x004fce0000000004 */
[----:B------:R-:W-:Y:S01]  /*00f0*/  STG.E.64 desc[UR4][R8.64], R6 ;  /* 0x0000000608007986 */ /* 0x000fe2000c101b04 */
[----:B------:R-:W-:Y:S05]  /*0100*/  EXIT ;  /* 0x000000000000794d */ /* 0x000fea0003800000 */
.L_x_72:
        /* <DEDUP_REMOVED lines=15> */
.L_x_102:


//--------------------- .text._Z4gevvIfEvPT_S1_S1_ --------------------------
	.section	.text._Z4gevvIfEvPT_S1_S1_,"ax",@progbits
	.align	128
        .global         _Z4gevvIfEvPT_S1_S1_
        .type           _Z4gevvIfEvPT_S1_S1_,@function
        .size           _Z4gevvIfEvPT_S1_S1_,(.L_x_103 - _Z4gevvIfEvPT_S1_S1_)
        .other          _Z4gevvIfEvPT_S1_S1_,@"STO_CUDA_ENTRY STV_DEFAULT"
_Z4gevvIfEvPT_S1_S1_:
.text._Z4gevvIfEvPT_S1_S1_:
        /* <DEDUP_REMOVED lines=10> */
[----:B-1----:R-:W2:Y:S01]  /*00a0*/  LDG.E R2, desc[UR4][R2.64] ;  /* 0x0000000402027981 */ /* 0x002ea2000c1e1900 */
[----:B---3--:R-:W-:-:S06]  /*00b0*/  IMAD.WIDE R4, R9, 0x4, R4 ;  /* 0x0000000409047825 */ /* 0x008fcc00078e0204 */
[----:B------:R-:W2:Y:S01]  /*00c0*/  LDG.E R5, desc[UR4][R4.64] ;  /* 0x0000000404057981 */ /* 0x000ea2000c1e1900 */
[----:B0-----:R-:W-:-:S04]  /*00d0*/  IMAD.WIDE R6, R9, 0x4, R6 ;  /* 0x0000000409067825 */ /* 0x001fc800078e0206 */
[----:B--2---:R-:W-:-:S05]  /*00e0*/  FADD R9, R2, R5 ;  /* 0x0000000502097221 */ /* 0x004fca0000000000 */
[----:B------:R-:W-:Y:S01]  /*00f0*/  STG.E desc[UR4][R6.64], R9 ;  /* 0x0000000906007986 */ /* 0x000fe2000c101904 */
[----:B------:R-:W-:Y:S05]  /*0100*/  EXIT ;  /* 0x000000000000794d */ /* 0x000fea0003800000 */
.L_x_73:
        /* <DEDUP_REMOVED lines=15> */
.L_x_103:


//--------------------- .text._Z4gevvIiEvPT_S1_S1_ --------------------------
	.section	.text._Z4gevvIiEvPT_S1_S1_,"ax",@progbits
	.align	128
        .global         _Z4gevvIiEvPT_S1_S1_
        .type           _Z4gevvIiEvPT_S1_S1_,@function
        .size           _Z4gevvIiEvPT_S1_S1_,(.L_x_104 - _Z4gevvIiEvPT_S1_S1_)
        .other          _Z4gevvIiEvPT_S1_S1_,@"STO_CUDA_ENTRY STV_DEFAULT"
_Z4gevvIiEvPT_S1_S1_:
.text._Z4gevvIiEvPT_S1_S1_:
        /* <DEDUP_REMOVED lines=13> */
[----:B0-----:R-:W-:Y:S01]  /*00d0*/  IMAD.WIDE R6, R9, 0x4, R6 ;  /* 0x0000000409067825 */ /* 0x001fe200078e0206 */
[----:B--2---:R-:W-:-:S05]  /*00e0*/  IADD3 R9, PT, PT, R2, R5, RZ ;  /* 0x0000000502097210 */ /* 0x004fca0007ffe0ff */
[----:B------:R-:W-:Y:S01]  /*00f0*/  STG.E desc[UR4][R6.64], R9 ;  /* 0x0000000906007986 */ /* 0x000fe2000c101904 */
[----:B------:R-:W-:Y:S05]  /*0100*/  EXIT ;  /* 0x000000000000794d */ /* 0x000fea0003800000 */
.L_x_74:
        /* <DEDUP_REMOVED lines=15> */
.L_x_104:


//--------------------- .text._Z4compIdEvPT_      --------------------------
	.section	.text._Z4compIdEvPT_,"ax",@progbits
	.align	128
        .global         _Z4compIdEvPT_
        .type           _Z4compIdEvPT_,@function
        .size           _Z4compIdEvPT_,(.L_x_105 - _Z4compIdEvPT_)
        .other          _Z4compIdEvPT_,@"STO_CUDA_ENTRY STV_DEFAULT"
_Z4compIdEvPT_:
.text._Z4compIdEvPT_:
[----:B------:R-:W-:Y:S01]  /*0000*/  LDC R1, c[0x0][0x37c] ;  /* 0x0000df00ff017b82 */ /* 0x000fe20000000800 */
[----:B------:R-:W0:Y:S01]  /*0010*/  LDCU UR19, c[0x0][0x360] ;  /* 0x00006c00ff1377ac */ /* 0x000e220008000800 */
[----:B------:R-:W-:Y:S01]  /*0020*/  CS2R R2, SRZ ;  /* 0x0000000000027805 */ /* 0x000fe2000001ff00 */
[----:B------:R-:W1:Y:S01]  /*0030*/  LDCU.64 UR16, c[0x0][0x358] ;  /* 0x00006b00ff1077ac */ /* 0x000e620008000a00 */
[----:B0-----:R-:W-:-:S09]  /*0040*/  UISETP.GE.U32.AND UP0, UPT, UR19, 0x4, UPT ;  /* 0x000000041300788c */ /* 0x001fd2000bf06070 */
[----:B-1----:R-:W-:Y:S05]  /*0050*/  BRA.U !UP0, `(.L_x_75) ;  /* 0x0000000508107547 */ /* 0x002fea000b800000 */
[----:B------:R-:W-:Y:S01]  /*0060*/  USHF.R.U32.HI UR5, URZ, 0x2, UR19 ;  /* 0x00000002ff057899 */ /* 0x000fe20008011613 */
[----:B------:R-:W-:-:S03]  /*0070*/  CS2R R2, SRZ ;  /* 0x0000000000027805 */ /* 0x000fc6000001ff00 */
[----:B------:R-:W-:Y:S02]  /*0080*/  UIADD3 UR4, UPT, UPT, UR5, -0x1, URZ ;  /* 0xffffffff05047890 */ /* 0x000fe4000fffe0ff */
[----:B------:R-:W-:Y:S02]  /*0090*/  ULOP3.LUT UR10, UR5, 0x3, URZ, 0xc0, !UPT ;  /* 0x00000003050a7892 */ /* 0x000fe4000f8ec0ff */
[----:B------:R-:W-:Y:S02]  /*00a0*/  UISETP.GE.U32.AND UP1, UPT, UR4, 0x3, UPT ;  /* 0x000000030400788c */ /* 0x000fe4000bf26070 */
[----:B------:R-:W-:Y:S01]  /*00b0*/  UISETP.NE.AND UP0, UPT, UR10, URZ, UPT ;  /* 0x000000ff0a00728c */ /* 0x000fe2000bf05270 */
[----:B------:R-:W-:-:S06]  /*00c0*/  UMOV UR4, URZ ;  /* 0x000000ff00047c82 */ /* 0x000fcc0008000000 */
[----:B------:R-:W-:Y:S05]  /*00d0*/  BRA.U !UP1, `(.L_x_76) ;  /* 0x0000000109b47547 */ /* 0x000fea000b800000 */
[----:B------:R-:W-:Y:S01]  /*00e0*/  ULOP3.LUT UR6, UR5, 0x3ffffffc, URZ, 0xc0, !UPT ;  /* 0x3ffffffc05067892 */ /* 0x000fe2000f8ec0ff */
[----:B------:R-:W-:Y:S01]  /*00f0*/  CS2R R2, SRZ ;  /* 0x0000000000027805 */ /* 0x000fe2000001ff00 */
[----:B------:R-:W-:Y:S02]  /*0100*/  ULOP3.LUT UR4, UR5, 0x1fc, URZ, 0xc0, !UPT ;  /* 0x000001fc05047892 */ /* 0x000fe4000f8ec0ff */
[----:B------:R-:W-:Y:S01]  /*0110*/  UIADD3 UR5, UPT, UPT, -UR6, URZ, URZ ;  /* 0x000000ff06057290 */ /* 0x000fe2000fffe1ff */
[----:B------:R-:W-:-:S11]  /*0120*/  UMOV UR18, 0xa ;  /* 0x0000000a00127882 */ /* 0x000fd60000000000 */
.L_x_77:
[----:B------:R-:W-:Y:S02]  /*0130*/  UIADD3 UR11, UPT, UPT, UR18, -0xa, URZ ;  /* 0xfffffff6120b7890 */ /* 0x000fe4000fffe0ff */
[----:B------:R-:W-:Y:S02]  /*0140*/  UIADD3 UR13, UPT, UPT, UR18, -0x9, URZ ;  /* 0xfffffff7120d7890 */ /* 0x000fe4000fffe0ff */
[----:B------:R-:W-:Y:S02]  /*0150*/  UIMAD.WIDE.U32 UR6, UR11, 0x24924925, URZ ;  /* 0x249249250b0678a5 */ /* 0x000fe4000f8e00ff */
[----:B------:R-:W-:Y:S02]  /*0160*/  UIADD3 UR14, UPT, UPT, UR18, -0x8, URZ ;  /* 0xfffffff8120e7890 */ /* 0x000fe4000fffe0ff */
[----:B------:R-:W-:Y:S02]  /*0170*/  UIADD3 UR6, UPT, UPT, UR11, -UR7, URZ ;  /* 0x800000070b067290 */ /* 0x000fe4000fffe0ff */
[----:B------:R-:W-:-:S02]  /*0180*/  UIMAD.WIDE.U32 UR8, UR13, 0x24924925, URZ ;  /* 0x249249250d0878a5 */ /* 0x000fc4000f8e00ff */
[----:B------:R-:W-:Y:S02]  /*0190*/  ULEA.HI UR12, UR6, UR7, URZ, 0x1f ;  /* 0x00000007060c7291 */ /* 0x000fe4000f8ff8ff */
[----:B------:R-:W-:Y:S02]  /*01a0*/  UIMAD.WIDE.U32 UR6, UR14, 0x24924925, URZ ;  /* 0x249249250e0678a5 */ /* 0x000fe4000f8e00ff */
[----:B------:R-:W-:Y:S02]  /*01b0*/  UIADD3 UR8, UPT, UPT, UR13, -UR9, URZ ;  /* 0x800000090d087290 */ /* 0x000fe4000fffe0ff */
[----:B------:R-:W-:Y:S02]  /*01c0*/  USHF.R.U32.HI UR12, URZ, 0x2, UR12 ;  /* 0x00000002ff0c7899 */ /* 0x000fe4000801160c */
[----:B------:R-:W-:Y:S02]  /*01d0*/  ULEA.HI UR8, UR8, UR9, URZ, 0x1f ;  /* 0x0000000908087291 */ /* 0x000fe4000f8ff8ff */
[----:B------:R-:W-:Y:S01]  /*01e0*/  UIMAD UR12, UR11, UR18, -UR12 ;  /* 0x000000120b0c72a4 */ /* 0x000fe2000f8e0a0c */
[----:B------:R-:W-:Y:S01]  /*01f0*/  UMOV UR9, UR7 ;  /* 0x0000000700097c82 */ /* 0x000fe20008000000 */
[----:B------:R-:W-:-:S02]  /*0200*/  UIADD3 UR15, UPT, UPT, UR18, -0x7, URZ ;  /* 0xfffffff9120f7890 */ /* 0x000fc4000fffe0ff */
[----:B------:R-:W-:Y:S02]  /*0210*/  UIMAD UR13, UR13, UR18, UR13 ;  /* 0x000000120d0d72a4 */ /* 0x000fe4000f8e020d */
[----:B------:R-:W-:Y:S02]  /*0220*/  UIADD3 UR11, UPT, UPT, UR14, -UR9, URZ ;  /* 0x800000090e0b7290 */ /* 0x000fe4000fffe0ff */
[----:B------:R-:W-:Y:S01]  /*0230*/  USHF.R.U32.HI UR8, URZ, 0x2, UR8 ;  /* 0x00000002ff087899 */ /* 0x000fe20008011608 */
[----:B------:R-:W0:Y:S01]  /*0240*/  I2F.F64 R4, UR12 ;  /* 0x0000000c00047d12 */ /* 0x000e220008201c00 */
[----:B------:R-:W-:Y:S02]  /*0250*/  UIMAD.WIDE.U32 UR6, UR15, 0x24924925, URZ ;  /* 0x249249250f0678a5 */ /* 0x000fe4000f8e00ff */
[----:B------:R-:W-:Y:S02]  /*0260*/  ULEA.HI UR11, UR11, UR9, URZ, 0x1f ;  /* 0x000000090b0b7291 */ /* 0x000fe4000f8ff8ff */
[----:B------:R-:W-:-:S02]  /*0270*/  UIADD3 UR8, UPT, UPT, UR13, -UR8, URZ ;  /* 0x800000080d087290 */ /* 0x000fc4000fffe0ff */
[----:B------:R-:W-:Y:S02]  /*0280*/  UIADD3 UR9, UPT, UPT, UR18, 0x2, URZ ;  /* 0x0000000212097890 */ /* 0x000fe4000fffe0ff */
[----:B------:R-:W-:Y:S02]  /*0290*/  UIADD3 UR6, UPT, UPT, UR15, -UR7, URZ ;  /* 0x800000070f067290 */ /* 0x000fe4000fffe0ff */
[----:B------:R-:W-:Y:S02]  /*02a0*/  USHF.R.U32.HI UR11, URZ, 0x2, UR11 ;  /* 0x00000002ff0b7899 */ /* 0x000fe4000801160b */
[----:B------:R-:W-:Y:S01]  /*02b0*/  ULEA.HI UR7, UR6, UR7, URZ, 0x1f ;  /* 0x0000000706077291 */ /* 0x000fe2000f8ff8ff */
[----:B------:R-:W1:Y:S01]  /*02c0*/  I2F.F64 R6, UR8 ;  /* 0x0000000800067d12 */ /* 0x000e620008201c00 */
[----:B------:R-:W-:Y:S01]  /*02d0*/  UIMAD UR9, UR14, UR9, -UR11 ;  /* 0x000000090e0972a4 */ /* 0x000fe2000f8e0a0b */
[----:B0-----:R-:W-:Y:S01]  /*02e0*/  DADD R4, R4, R2 ;  /* 0x0000000004047229 */ /* 0x001fe20000000002 */
[----:B------:R-:W-:-:S02]  /*02f0*/  UIADD3 UR6, UPT, UPT, UR18, 0x3, URZ ;  /* 0x0000000312067890 */ /* 0x000fc4000fffe0ff */
[----:B------:R-:W-:Y:S02]  /*0300*/  USHF.R.U32.HI UR7, URZ, 0x2, UR7 ;  /* 0x00000002ff077899 */ /* 0x000fe40008011607 */
[----:B------:R-:W-:Y:S02]  /*0310*/  UIADD3 UR5, UPT, UPT, UR5, 0x4, URZ ;  /* 0x0000000405057890 */ /* 0x000fe4000fffe0ff */
[----:B------:R-:W-:Y:S01]  /*0320*/  UIMAD UR6, UR6, UR15, -UR7 ;  /* 0x0000000f060672a4 */ /* 0x000fe2000f8e0a07 */
[----:B------:R-:W0:Y:S01]  /*0330*/  I2F.F64 R2, UR9 ;  /* 0x0000000900027d12 */ /* 0x000e220008201c00 */
[----:B------:R-:W-:Y:S02]  /*0340*/  UISETP.NE.AND UP1, UPT, UR5, URZ, UPT ;  /* 0x000000ff0500728c */ /* 0x000fe4000bf25270 */
[----:B------:R-:W-:Y:S01]  /*0350*/  UIADD3 UR18, UPT, UPT, UR18, 0x4, URZ ;  /* 0x0000000412127890 */ /* 0x000fe2000fffe0ff */
[----:B-1----:R-:W-:-:S04]  /*0360*/  DADD R4, R4, R6 ;  /* 0x0000000004047229 */ /* 0x002fc80000000006 */
[----:B------:R-:W1:Y:S04]  /*0370*/  I2F.F64 R6, UR6 ;  /* 0x0000000600067d12 */ /* 0x000e680008201c00 */
[----:B0-----:R-:W-:-:S08]  /*0380*/  DADD R2, R4, R2 ;  /* 0x0000000004027229 */ /* 0x001fd00000000002 */
[----:B-1----:R-:W-:Y:S01]  /*0390*/  DADD R2, R2, R6 ;  /* 0x0000000002027229 */ /* 0x002fe20000000006 */
[----:B------:R-:W-:Y:S10]  /*03a0*/  BRA.U UP1, `(.L_x_77) ;  /* 0xfffffffd01607547 */ /* 0x000ff4000b83ffff */
.L_x_76:
[----:B------:R-:W-:Y:S05]  /*03b0*/  BRA.U !UP0, `(.L_x_75) ;  /* 0x0000000108387547 */ /* 0x000fea000b800000 */
[----:B------:R-:W-:Y:S02]  /*03c0*/  UIADD3 UR6, UPT, UPT, UR4, 0xa, URZ ;  /* 0x0000000a04067890 */ /* 0x000fe4000fffe0ff */
[----:B------:R-:W-:-:S12]  /*03d0*/  UIADD3 UR10, UPT, UPT, -UR10, URZ, URZ ;  /* 0x000000ff0a0a7290 */ /* 0x000fd8000fffe1ff */
.L_x_78:
[----:B------:R-:W-:Y:S02]  /*03e0*/  UIADD3 UR7, UPT, UPT, UR6, -0xa, URZ ;  /* 0xfffffff606077890 */ /* 0x000fe4000fffe0ff */
[----:B------:R-:W-:Y:S02]  /*03f0*/  UIADD3 UR10, UPT, UPT, UR10, 0x1, URZ ;  /* 0x000000010a0a7890 */ /* 0x000fe4000fffe0ff */
[----:B------:R-:W-:Y:S02]  /*0400*/  UIMAD.WIDE.U32 UR4, UR7, 0x24924925, URZ ;  /* 0x24924925070478a5 */ /* 0x000fe4000f8e00ff */
[----:B------:R-:W-:Y:S02]  /*0410*/  UISETP.NE.AND UP0, UPT, UR10, URZ, UPT ;  /* 0x000000ff0a00728c */ /* 0x000fe4000bf05270 */
[----:B------:R-:W-:-:S04]  /*0420*/  UIADD3 UR4, UPT, UPT, UR7, -UR5, URZ ;  /* 0x8000000507047290 */ /* 0x000fc8000fffe0ff */
[----:B------:R-:W-:-:S04]  /*0430*/  ULEA.HI UR4, UR4, UR5, URZ, 0x1f ;  /* 0x0000000504047291 */ /* 0x000fc8000f8ff8ff */
[----:B------:R-:W-:-:S04]  /*0440*/  USHF.R.U32.HI UR4, URZ, 0x2, UR4 ;  /* 0x00000002ff047899 */ /* 0x000fc80008011604 */
[----:B------:R-:W-:Y:S02]  /*0450*/  UIMAD UR4, UR7, UR6, -UR4 ;  /* 0x00000006070472a4 */ /* 0x000fe4000f8e0a04 */
[----:B------:R-:W-:-:S07]  /*0460*/  UIADD3 UR6, UPT, UPT, UR6, 0x1, URZ ;  /* 0x0000000106067890 */ /* 0x000fce000fffe0ff */
[----:B------:R-:W0:Y:S02]  /*0470*/  I2F.F64 R4, UR4 ;  /* 0x0000000400047d12 */ /* 0x000e240008201c00 */
[----:B0-----:R-:W-:Y:S01]  /*0480*/  DADD R2, R4, R2 ;  /* 0x0000000004027229 */ /* 0x001fe20000000002 */
[----:B------:R-:W-:Y:S10]  /*0490*/  BRA.U UP0, `(.L_x_78) ;  /* 0xfffffffd00d07547 */ /* 0x000ff4000b83ffff */
.L_x_75:
[----:B------:R-:W0:Y:S01]  /*04a0*/  S2R R7, SR_TID.X ;  /* 0x0000000000077919 */ /* 0x000e220000002100 */
[----:B------:R-:W1:Y:S01]  /*04b0*/  LDC.64 R4, c[0x0][0x380] ;  /* 0x0000e000ff047b82 */ /* 0x000e620000000a00 */
[----:B------:R-:W0:Y:S02]  /*04c0*/  S2R R0, SR_CTAID.X ;  /* 0x0000000000007919 */ /* 0x000e240000002500 */
[----:B0-----:R-:W-:-:S04]  /*04d0*/  IMAD R7, R0, UR19, R7 ;  /* 0x0000001300077c24 */ /* 0x001fc8000f8e0207 */
[----:B-1----:R-:W-:-:S05]  /*04e0*/  IMAD.WIDE R4, R7, 0x8, R4 ;  /* 0x0000000807047825 */ /* 0x002fca00078e0204 */
[----:B------:R-:W-:Y:S01]  /*04f0*/  STG.E.64 desc[UR16][R4.64], R2 ;  /* 0x0000000204007986 */ /* 0x000fe2000c101b10 */
[----:B------:R-:W-:Y:S05]  /*0500*/  EXIT ;  /* 0x000000000000794d */ /* 0x000fea0003800000 */
.L_x_79:
        /* <DEDUP_REMOVED lines=15> */
.L_x_105:


//--------------------- .text._Z4compIfEvPT_      --------------------------
	.section	.text._Z4compIfEvPT_,"ax",@progbits
	.align	128
        .global         _Z4compIfEvPT_
        .type           _Z4compIfEvPT_,@function
        .size           _Z4compIfEvPT_,(.L_x_106 - _Z4compIfEvPT_)
        .other          _Z4compIfEvPT_,@"STO_CUDA_ENTRY STV_DEFAULT"
_Z4compIfEvPT_:
.text._Z4compIfEvPT_:
[----:B------:R-:W-:Y:S01]  /*0000*/  LDC R1, c[0x0][0x37c] ;  /* 0x0000df00ff017b82 */ /* 0x000fe20000000800 */
[----:B------:R-:W0:Y:S01]  /*0010*/  LDCU UR25, c[0x0][0x360] ;  /* 0x00006c00ff1977ac */ /* 0x000e220008000800 */
[----:B------:R-:W-:Y:S01]  /*0020*/  HFMA2 R5, -RZ, RZ, 0, 0 ;  /* 0x00000000ff057431 */ /* 0x000fe200000001ff */
[----:B------:R-:W1:Y:S01]  /*0030*/  LDCU.64 UR22, c[0x0][0x358] ;  /* 0x00006b00ff1677ac */ /* 0x000e620008000a00 */
[----:B0-----:R-:W-:-:S09]  /*0040*/  UISETP.GE.U32.AND UP0, UPT, UR25, 0x4, UPT ;  /* 0x000000041900788c */ /* 0x001fd2000bf06070 */
[----:B-1----:R-:W-:Y:S05]  /*0050*/  BRA.U !UP0, `(.L_x_80) ;  /* 0x0000000508107547 */ /* 0x002fea000b800000 */
[----:B------:R-:W-:Y:S01]  /*0060*/  USHF.R.U32.HI UR5, URZ, 0x2, UR25 ;  /* 0x00000002ff057899 */ /* 0x000fe20008011619 */
[----:B------:R-:W-:-:S03]  /*0070*/  MOV R5, RZ ;  /* 0x000000ff00057202 */ /* 0x000fc60000000f00 */
[----:B------:R-:W-:Y:S02]  /*0080*/  UIADD3 UR4, UPT, UPT, UR5, -0x1, URZ ;  /* 0xffffffff05047890 */ /* 0x000fe4000fffe0ff */
[----:B------:R-:W-:Y:S02]  /*0090*/  ULOP3.LUT UR12, UR5, 0x3, URZ, 0xc0, !UPT ;  /* 0x00000003050c7892 */ /* 0x000fe4000f8ec0ff */
[----:B------:R-:W-:Y:S02]  /*00a0*/  UISETP.GE.U32.AND UP1, UPT, UR4, 0x3, UPT ;  /* 0x000000030400788c */ /* 0x000fe4000bf26070 */
[----:B------:R-:W-:Y:S01]  /*00b0*/  UISETP.NE.AND UP0, UPT, UR12, URZ, UPT ;  /* 0x000000ff0c00728c */ /* 0x000fe2000bf05270 */
[----:B------:R-:W-:-:S06]  /*00c0*/  UMOV UR4, URZ ;  /* 0x000000ff00047c82 */ /* 0x000fcc0008000000 */
[----:B------:R-:W-:Y:S05]  /*00d0*/  BRA.U !UP1, `(.L_x_81) ;  /* 0x0000000109b47547 */ /* 0x000fea000b800000 */
[----:B------:R-:W-:Y:S01]  /*00e0*/  ULOP3.LUT UR6, UR5, 0x3ffffffc, URZ, 0xc0, !UPT ;  /* 0x3ffffffc05067892 */ /* 0x000fe2000f8ec0ff */
[----:B------:R-:W-:Y:S01]  /*00f0*/  MOV R5, RZ ;  /* 0x000000ff00057202 */ /* 0x000fe20000000f00 */
[----:B------:R-:W-:Y:S02]  /*0100*/  ULOP3.LUT UR4, UR5, 0x1fc, URZ, 0xc0, !UPT ;  /* 0x000001fc05047892 */ /* 0x000fe4000f8ec0ff */
[----:B------:R-:W-:Y:S01]  /*0110*/  UIADD3 UR5, UPT, UPT, -UR6, URZ, URZ ;  /* 0x000000ff06057290 */ /* 0x000fe2000fffe1ff */
[----:B------:R-:W-:-:S11]  /*0120*/  UMOV UR24, 0xa ;  /* 0x0000000a00187882 */ /* 0x000fd60000000000 */
.L_x_82:
[----:B------:R-:W-:Y:S02]  /*0130*/  UIADD3 UR13, UPT, UPT, UR24, -0xa, URZ ;  /* 0xfffffff6180d7890 */ /* 0x000fe4000fffe0ff */
[----:B------:R-:W-:Y:S02]  /*0140*/  UIADD3 UR17, UPT, UPT, UR24, -0x9, URZ ;  /* 0xfffffff718117890 */ /* 0x000fe4000fffe0ff */
[----:B------:R-:W-:Y:S02]  /*0150*/  UIMAD.WIDE.U32 UR6, UR13, 0x24924925, URZ ;  /* 0x249249250d0678a5 */ /* 0x000fe4000f8e00ff */
[----:B------:R-:W-:Y:S02]  /*0160*/  UIADD3 UR19, UPT, UPT, UR24, -0x8, URZ ;  /* 0xfffffff818137890 */ /* 0x000fe4000fffe0ff */
[----:B------:R-:W-:Y:S02]  /*0170*/  UIMAD.WIDE.U32 UR8, UR17, 0x24924925, URZ ;  /* 0x24924925110878a5 */ /* 0x000fe4000f8e00ff */
[----:B------:R-:W-:Y:S01]  /*0180*/  UIMAD UR18, UR17, UR24, UR17 ;  /* 0x00000018111272a4 */ /* 0x000fe2000f8e0211 */
[----:B------:R-:W-:Y:S01]  /*0190*/  UMOV UR15, UR7 ;  /* 0x00000007000f7c82 */ /* 0x000fe20008000000 */
[----:B------:R-:W-:-:S02]  /*01a0*/  UIMAD.WIDE.U32 UR10, UR19, 0x24924925, URZ ;  /* 0x24924925130a78a5 */ /* 0x000fc4000f8e00ff */
[----:B------:R-:W-:Y:S02]  /*01b0*/  UIADD3 UR16, UPT, UPT, UR13, -UR15, URZ ;  /* 0x8000000f0d107290 */ /* 0x000fe4000fffe0ff */
[----:B------:R-:W-:Y:S02]  /*01c0*/  UIADD3 UR17, UPT, UPT, UR17, -UR9, URZ ;  /* 0x8000000911117290 */ /* 0x000fe4000fffe0ff */
[----:B------:R-:W-:Y:S02]  /*01d0*/  ULEA.HI UR16, UR16, UR15, URZ, 0x1f ;  /* 0x0000000f10107291 */ /* 0x000fe4000f8ff8ff */
[----:B------:R-:W-:Y:S02]  /*01e0*/  UIADD3 UR21, UPT, UPT, UR24, -0x7, URZ ;  /* 0xfffffff918157890 */ /* 0x000fe4000fffe0ff */
[----:B------:R-:W-:Y:S02]  /*01f0*/  UIADD3 UR8, UPT, UPT, UR19, -UR11, URZ ;  /* 0x8000000b13087290 */ /* 0x000fe4000fffe0ff */
[----:B------:R-:W-:-:S02]  /*0200*/  ULEA.HI UR17, UR17, UR9, URZ, 0x1f ;  /* 0x0000000911117291 */ /* 0x000fc4000f8ff8ff */
[----:B------:R-:W-:Y:S02]  /*0210*/  USHF.R.U32.HI UR16, URZ, 0x2, UR16 ;  /* 0x00000002ff107899 */ /* 0x000fe40008011610 */
[----:B------:R-:W-:Y:S02]  /*0220*/  UIMAD.WIDE.U32 UR6, UR21, 0x24924925, URZ ;  /* 0x24924925150678a5 */ /* 0x000fe4000f8e00ff */
[----:B------:R-:W-:Y:S02]  /*0230*/  ULEA.HI UR8, UR8, UR11, URZ, 0x1f ;  /* 0x0000000b08087291 */ /* 0x000fe4000f8ff8ff */
[----:B------:R-:W-:Y:S02]  /*0240*/  USHF.R.U32.HI UR17, URZ, 0x2, UR17 ;  /* 0x00000002ff117899 */ /* 0x000fe40008011611 */
[----:B------:R-:W-:Y:S02]  /*0250*/  UIMAD UR16, UR13, UR24, -UR16 ;  /* 0x000000180d1072a4 */ /* 0x000fe4000f8e0a10 */
[----:B------:R-:W-:-:S02]  /*0260*/  UIADD3 UR6, UPT, UPT, UR21, -UR7, URZ ;  /* 0x8000000715067290 */ /* 0x000fc4000fffe0ff */
[----:B------:R-:W-:Y:S02]  /*0270*/  UIADD3 UR20, UPT, UPT, UR24, 0x2, URZ ;  /* 0x0000000218147890 */ /* 0x000fe4000fffe0ff */
[----:B------:R-:W-:Y:S01]  /*0280*/  USHF.R.U32.HI UR8, URZ, 0x2, UR8 ;  /* 0x00000002ff087899 */ /* 0x000fe20008011608 */
[----:B------:R-:W-:Y:S01]  /*0290*/  I2FP.F32.S32 R0, UR16 ;  /* 0x0000001000007c45 */ /* 0x000fe20008201400 */
[----:B------:R-:W-:Y:S02]  /*02a0*/  UIADD3 UR17, UPT, UPT, UR18, -UR17, URZ ;  /* 0x8000001112117290 */ /* 0x000fe4000fffe0ff */
[----:B------:R-:W-:Y:S02]  /*02b0*/  ULEA.HI UR6, UR6, UR7, URZ, 0x1f ;  /* 0x0000000706067291 */ /* 0x000fe4000f8ff8ff */
[----:B------:R-:W-:Y:S01]  /*02c0*/  UIMAD UR8, UR19, UR20, -UR8 ;  /* 0x00000014130872a4 */ /* 0x000fe2000f8e0a08 */
[----:B------:R-:W-:Y:S01]  /*02d0*/  FADD R0, R0, R5 ;  /* 0x0000000500007221 */ /* 0x000fe20000000000 */
[----:B------:R-:W-:Y:S01]  /*02e0*/  UIADD3 UR14, UPT, UPT, UR24, 0x3, URZ ;  /* 0x00000003180e7890 */ /* 0x000fe2000fffe0ff */
[----:B------:R-:W-:Y:S01]  /*02f0*/  I2FP.F32.S32 R3, UR17 ;  /* 0x0000001100037c45 */ /* 0x000fe20008201400 */
[----:B------:R-:W-:-:S02]  /*0300*/  USHF.R.U32.HI UR6, URZ, 0x2, UR6 ;  /* 0x00000002ff067899 */ /* 0x000fc40008011606 */
[----:B------:R-:W-:Y:S01]  /*0310*/  UIADD3 UR5, UPT, UPT, UR5, 0x4, URZ ;  /* 0x0000000405057890 */ /* 0x000fe2000fffe0ff */
[----:B------:R-:W-:Y:S01]  /*0320*/  I2FP.F32.S32 R5, UR8 ;  /* 0x0000000800057c45 */ /* 0x000fe20008201400 */
[----:B------:R-:W-:Y:S01]  /*0330*/  UIMAD UR6, UR14, UR21, -UR6 ;  /* 0x000000150e0672a4 */ /* 0x000fe2000f8e0a06 */
[----:B------:R-:W-:Y:S01]  /*0340*/  FADD R0, R0, R3 ;  /* 0x0000000300007221 */ /* 0x000fe20000000000 */
[----:B------:R-:W-:Y:S02]  /*0350*/  UISETP.NE.AND UP1, UPT, UR5, URZ, UPT ;  /* 0x000000ff0500728c */ /* 0x000fe4000bf25270 */
[----:B------:R-:W-:Y:S01]  /*0360*/  UIADD3 UR24, UPT, UPT, UR24, 0x4, URZ ;  /* 0x0000000418187890 */ /* 0x000fe2000fffe0ff */
[----:B------:R-:W-:Y:S01]  /*0370*/  FADD R5, R0, R5 ;  /* 0x0000000500057221 */ /* 0x000fe20000000000 */
[----:B------:R-:W-:-:S05]  /*0380*/  I2FP.F32.S32 R0, UR6 ;  /* 0x0000000600007c45 */ /* 0x000fca0008201400 */
[----:B------:R-:W-:Y:S01]  /*0390*/  FADD R5, R5, R0 ;  /* 0x0000000005057221 */ /* 0x000fe20000000000 */
[----:B------:R-:W-:Y:S06]  /*03a0*/  BRA.U UP1, `(.L_x_82) ;  /* 0xfffffffd01607547 */ /* 0x000fec000b83ffff */
.L_x_81:
[----:B------:R-:W-:Y:S05]  /*03b0*/  BRA.U !UP0, `(.L_x_80) ;  /* 0x0000000108387547 */ /* 0x000fea000b800000 */
[----:B------:R-:W-:Y:S02]  /*03c0*/  UIADD3 UR6, UPT, UPT, UR4, 0xa, URZ ;  /* 0x0000000a04067890 */ /* 0x000fe4000fffe0ff */
[----:B------:R-:W-:-:S12]  /*03d0*/  UIADD3 UR12, UPT, UPT, -UR12, URZ, URZ ;  /* 0x000000ff0c0c7290 */ /* 0x000fd8000fffe1ff */
.L_x_83:
        /* <DEDUP_REMOVED lines=8> */
[----:B------:R-:W-:-:S04]  /*0460*/  UIADD3 UR6, UPT, UPT, UR6, 0x1, URZ ;  /* 0x0000000106067890 */ /* 0x000fc8000fffe0ff */
[----:B------:R-:W-:-:S05]  /*0470*/  I2FP.F32.S32 R0, UR4 ;  /* 0x0000000400007c45 */ /* 0x000fca0008201400 */
[----:B------:R-:W-:Y:S01]  /*0480*/  FADD R5, R0, R5 ;  /* 0x0000000500057221 */ /* 0x000fe20000000000 */
[----:B------:R-:W-:Y:S06]  /*0490*/  BRA.U UP0, `(.L_x_83) ;  /* 0xfffffffd00d07547 */ /* 0x000fec000b83ffff */
.L_x_80:
[----:B------:R-:W0:Y:S01]  /*04a0*/  S2R R7, SR_TID.X ;  /* 0x0000000000077919 */ /* 0x000e220000002100 */
[----:B------:R-:W1:Y:S01]  /*04b0*/  LDC.64 R2, c[0x0][0x380] ;  /* 0x0000e000ff027b82 */ /* 0x000e620000000a00 */
[----:B------:R-:W0:Y:S02]  /*04c0*/  S2R R0, SR_CTAID.X ;  /* 0x0000000000007919 */ /* 0x000e240000002500 */
[----:B0-----:R-:W-:-:S04]  /*04d0*/  IMAD R7, R0, UR25, R7 ;  /* 0x0000001900077c24 */ /* 0x001fc8000f8e0207 */
[----:B-1----:R-:W-:-:S05]  /*04e0*/  IMAD.WIDE R2, R7, 0x4, R2 ;  /* 0x0000000407027825 */ /* 0x002fca00078e0202 */
[----:B------:R-:W-:Y:S01]  /*04f0*/  STG.E desc[UR22][R2.64], R5 ;  /* 0x0000000502007986 */ /* 0x000fe2000c101916 */
[----:B------:R-:W-:Y:S05]  /*0500*/  EXIT ;  /* 0x000000000000794d */ /* 0x000fea0003800000 */
.L_x_84:
        /* <DEDUP_REMOVED lines=15> */
.L_x_106:


//--------------------- .text._Z4compIiEvPT_      --------------------------
	.section	.text._Z4compIiEvPT_,"ax",@progbits
	.align	128
        .global         _Z4compIiEvPT_
        .type           _Z4compIiEvPT_,@function
        .size           _Z4compIiEvPT_,(.L_x_107 - _Z4compIiEvPT_)
        .other          _Z4compIiEvPT_,@"STO_CUDA_ENTRY STV_DEFAULT"
_Z4compIiEvPT_:
.text._Z4compIiEvPT_:
[----:B------:R-:W-:Y:S01]  /*0000*/  LDC R1, c[0x0][0x37c] ;  /* 0x0000df00ff017b82 */ /* 0x000fe20000000800 */
[----:B------:R-:W0:Y:S01]  /*0010*/  LDCU UR7, c[0x0][0x360] ;  /* 0x00006c00ff0777ac */ /* 0x000e220008000800 */
[----:B------:R-:W-:Y:S01]  /*0020*/  HFMA2 R5, -RZ, RZ, 0, 0 ;  /* 0x00000000ff057431 */ /* 0x000fe200000001ff */
[----:B------:R-:W1:Y:S01]  /*0030*/  LDCU.64 UR8, c[0x0][0x358] ;  /* 0x00006b00ff0877ac */ /* 0x000e620008000a00 */
[----:B0-----:R-:W-:-:S09]  /*0040*/  UISETP.GE.U32.AND UP0, UPT, UR7, 0x4, UPT ;  /* 0x000000040700788c */ /* 0x001fd2000bf06070 */
[----:B-1----:R-:W-:Y:S05]  /*0050*/  BRA.U !UP0, `(.L_x_85) ;  /* 0x0000000108f07547 */ /* 0x002fea000b800000 */
[----:B------:R-:W-:Y:S01]  /*0060*/  USHF.R.U32.HI UR4, URZ, 0x2, UR7 ;  /* 0x00000002ff047899 */ /* 0x000fe20008011607 */
[----:B------:R-:W-:Y:S01]  /*0070*/  IMAD.MOV.U32 R2, RZ, RZ, RZ ;  /* 0x000000ffff027224 */ /* 0x000fe200078e00ff */
[----:B------:R-:W-:Y:S02]  /*0080*/  MOV R5, RZ ;  /* 0x000000ff00057202 */ /* 0x000fe40000000f00 */
[----:B------:R-:W-:Y:S02]  /*0090*/  UIADD3 UR6, UPT, UPT, UR4, -0x1, URZ ;  /* 0xffffffff04067890 */ /* 0x000fe4000fffe0ff */
[----:B------:R-:W-:Y:S02]  /*00a0*/  ULOP3.LUT UR5, UR4, 0x3, URZ, 0xc0, !UPT ;  /* 0x0000000304057892 */ /* 0x000fe4000f8ec0ff */
[----:B------:R-:W-:Y:S02]  /*00b0*/  UISETP.GE.U32.AND UP1, UPT, UR6, 0x3, UPT ;  /* 0x000000030600788c */ /* 0x000fe4000bf26070 */
[----:B------:R-:W-:-:S07]  /*00c0*/  UISETP.NE.AND UP0, UPT, UR5, URZ, UPT ;  /* 0x000000ff0500728c */ /* 0x000fce000bf05270 */
[----:B------:R-:W-:Y:S05]  /*00d0*/  BRA.U !UP1, `(.L_x_86) ;  /* 0x0000000109987547 */ /* 0x000fea000b800000 */
[----:B------:R-:W-:Y:S01]  /*00e0*/  ULOP3.LUT UR6, UR4, 0x3ffffffc, URZ, 0xc0, !UPT ;  /* 0x3ffffffc04067892 */ /* 0x000fe2000f8ec0ff */
[----:B------:R-:W-:Y:S01]  /*00f0*/  IMAD.MOV.U32 R5, RZ, RZ, RZ ;  /* 0x000000ffff057224 */ /* 0x000fe200078e00ff */
[----:B------:R-:W-:Y:S01]  /*0100*/  ULOP3.LUT UR4, UR4, 0x1fc, URZ, 0xc0, !UPT ;  /* 0x000001fc04047892 */ /* 0x000fe2000f8ec0ff */
[----:B------:R-:W-:Y:S01]  /*0110*/  MOV R0, 0xa ;  /* 0x0000000a00007802 */ /* 0x000fe20000000f00 */
[----:B------:R-:W-:-:S04]  /*0120*/  UIADD3 UR6, UPT, UPT, -UR6, URZ, URZ ;  /* 0x000000ff06067290 */ /* 0x000fc8000fffe1ff */
[----:B------:R-:W-:-:S08]  /*0130*/  IMAD.U32 R2, RZ, RZ, UR4 ;  /* 0x00000004ff027e24 */ /* 0x000fd0000f8e00ff */
.L_x_87:
[C---:B------:R-:W-:Y:S01]  /*0140*/  VIADD R9, R0.reuse, 0xfffffff7 ;  /* 0xfffffff700097836 */ /* 0x040fe20000000000 */
[C---:B------:R-:W-:Y:S01]  /*0150*/  IADD3 R4, PT, PT, R0.reuse, -0xa, RZ ;  /* 0xfffffff600047810 */ /* 0x040fe20007ffe0ff */
[C---:B------:R-:W-:Y:S01]  /*0160*/  VIADD R3, R0.reuse, 0xfffffff9 ;  /* 0xfffffff900037836 */ /* 0x040fe20000000000 */
[----:B------:R-:W-:Y:S01]  /*0170*/  IADD3 R10, PT, PT, R0, -0x8, RZ ;  /* 0xfffffff8000a7810 */ /* 0x000fe20007ffe0ff */
[----:B------:R-:W-:Y:S01]  /*0180*/  IMAD.HI.U32 R8, R9, 0x24924925, RZ ;  /* 0x2492492509087827 */ /* 0x000fe200078e00ff */
[----:B------:R-:W-:-:S03]  /*0190*/  UIADD3 UR6, UPT, UPT, UR6, 0x4, URZ ;  /* 0x0000000406067890 */ /* 0x000fc6000fffe0ff */
[----:B------:R-:W-:Y:S01]  /*01a0*/  IMAD.HI.U32 R7, R4, 0x24924925, RZ ;  /* 0x2492492504077827 */ /* 0x000fe200078e00ff */
[----:B------:R-:W-:-:S03]  /*01b0*/  UISETP.NE.AND UP1, UPT, UR6, URZ, UPT ;  /* 0x000000ff0600728c */ /* 0x000fc6000bf25270 */
[----:B------:R-:W-:Y:S01]  /*01c0*/  IMAD.IADD R11, R9, 0x1, -R8 ;  /* 0x00000001090b7824 */ /* 0x000fe200078e0a08 */
[----:B------:R-:W-:Y:S01]  /*01d0*/  IADD3 R6, PT, PT, R4, -R7, RZ ;  /* 0x8000000704067210 */ /* 0x000fe20007ffe0ff */
[----:B------:R-:W-:-:S03]  /*01e0*/  IMAD.HI.U32 R13, R10, 0x24924925, RZ ;  /* 0x249249250a0d7827 */ /* 0x000fc600078e00ff */
[----:B------:R-:W-:Y:S01]  /*01f0*/  LEA.HI R11, R11, R8, RZ, 0x1f ;  /* 0x000000080b0b7211 */ /* 0x000fe200078ff8ff */
[----:B------:R-:W-:Y:S01]  /*0200*/  IMAD.HI.U32 R12, R3, 0x24924925, RZ ;  /* 0x24924925030c7827 */ /* 0x000fe200078e00ff */
[----:B------:R-:W-:Y:S02]  /*0210*/  LEA.HI R6, R6, R7, RZ, 0x1f ;  /* 0x0000000706067211 */ /* 0x000fe400078ff8ff */
[-C--:B------:R-:W-:Y:S01]  /*0220*/  IADD3 R8, PT, PT, R10, -R13.reuse, RZ ;  /* 0x8000000d0a087210 */ /* 0x080fe20007ffe0ff */
[-C--:B------:R-:W-:Y:S01]  /*0230*/  IMAD R4, R4, R0.reuse, R5 ;  /* 0x0000000004047224 */ /* 0x080fe200078e0205 */
[----:B------:R-:W-:Y:S01]  /*0240*/  SHF.R.U32.HI R11, RZ, 0x2, R11 ;  /* 0x00000002ff0b7819 */ /* 0x000fe2000001160b */
[----:B------:R-:W-:Y:S01]  /*0250*/  IMAD R9, R9, R0, R9 ;  /* 0x0000000009097224 */ /* 0x000fe200078e0209 */
[----:B------:R-:W-:Y:S01]  /*0260*/  LEA.HI R13, R8, R13, RZ, 0x1f ;  /* 0x0000000d080d7211 */ /* 0x000fe200078ff8ff */
[----:B------:R-:W-:Y:S01]  /*0270*/  IMAD.IADD R7, R3, 0x1, -R12 ;  /* 0x0000000103077824 */ /* 0x000fe200078e0a0c */
[----:B------:R-:W-:Y:S01]  /*0280*/  LEA.HI R6, R6, R11, RZ, 0x1e ;  /* 0x0000000b06067211 */ /* 0x000fe200078ff0ff */
[----:B------:R-:W-:Y:S01]  /*0290*/  VIADD R5, R0, 0x2 ;  /* 0x0000000200057836 */ /* 0x000fe20000000000 */
[----:B------:R-:W-:-:S02]  /*02a0*/  IADD3 R4, PT, PT, R9, R4, RZ ;  /* 0x0000000409047210 */ /* 0x000fc40007ffe0ff */
[----:B------:R-:W-:Y:S02]  /*02b0*/  LEA.HI R7, R7, R12, RZ, 0x1f ;  /* 0x0000000c07077211 */ /* 0x000fe400078ff8ff */
[----:B------:R-:W-:Y:S01]  /*02c0*/  LEA.HI R6, R13, R6, RZ, 0x1e ;  /* 0x000000060d067211 */ /* 0x000fe200078ff0ff */
[----:B------:R-:W-:Y:S01]  /*02d0*/  IMAD R5, R10, R5, R4 ;  /* 0x000000050a057224 */ /* 0x000fe200078e0204 */
[C---:B------:R-:W-:Y:S02]  /*02e0*/  IADD3 R4, PT, PT, R0.reuse, 0x3, RZ ;  /* 0x0000000300047810 */ /* 0x040fe40007ffe0ff */
[----:B------:R-:W-:Y:S02]  /*02f0*/  LEA.HI R6, R7, R6, RZ, 0x1e ;  /* 0x0000000607067211 */ /* 0x000fe400078ff0ff */
[----:B------:R-:W-:-:S03]  /*0300*/  IADD3 R0, PT, PT, R0, 0x4, RZ ;  /* 0x0000000400007810 */ /* 0x000fc60007ffe0ff */
[----:B------:R-:W-:-:S04]  /*0310*/  IMAD.IADD R5, R5, 0x1, -R6 ;  /* 0x0000000105057824 */ /* 0x000fc800078e0a06 */
[----:B------:R-:W-:Y:S01]  /*0320*/  IMAD R5, R4, R3, R5 ;  /* 0x0000000304057224 */ /* 0x000fe200078e0205 */
[----:B------:R-:W-:Y:S06]  /*0330*/  BRA.U UP1, `(.L_x_87) ;  /* 0xfffffffd01807547 */ /* 0x000fec000b83ffff */
.L_x_86:
[----:B------:R-:W-:Y:S05]  /*0340*/  BRA.U !UP0, `(.L_x_85) ;  /* 0x0000000108347547 */ /* 0x000fea000b800000 */
[----:B------:R-:W-:Y:S01]  /*0350*/  VIADD R2, R2, 0xa ;  /* 0x0000000a02027836 */ /* 0x000fe20000000000 */
[----:B------:R-:W-:-:S12]  /*0360*/  UIADD3 UR5, UPT, UPT, -UR5, URZ, URZ ;  /* 0x000000ff05057290 */ /* 0x000fd8000fffe1ff */
.L_x_88:
[----:B------:R-:W-:Y:S01]  /*0370*/  IADD3 R3, PT, PT, R2, -0xa, RZ ;  /* 0xfffffff602037810 */ /* 0x000fe20007ffe0ff */
[----:B------:R-:W-:-:S04]  /*0380*/  UIADD3 UR5, UPT, UPT, UR5, 0x1, URZ ;  /* 0x0000000105057890 */ /* 0x000fc8000fffe0ff */
[----:B------:R-:W-:Y:S01]  /*0390*/  IMAD.HI.U32 R0, R3, 0x24924925, RZ ;  /* 0x2492492503007827 */ /* 0x000fe200078e00ff */
[----:B------:R-:W-:-:S03]  /*03a0*/  UISETP.NE.AND UP0, UPT, UR5, URZ, UPT ;  /* 0x000000ff0500728c */ /* 0x000fc6000bf05270 */
[----:B------:R-:W-:-:S05]  /*03b0*/  IMAD.IADD R7, R3, 0x1, -R0 ;  /* 0x0000000103077824 */ /* 0x000fca00078e0a00 */
[----:B------:R-:W-:-:S04]  /*03c0*/  LEA.HI R7, R7, R0, RZ, 0x1f ;  /* 0x0000000007077211 */ /* 0x000fc800078ff8ff */
[----:B------:R-:W-:-:S04]  /*03d0*/  SHF.R.U32.HI R0, RZ, 0x2, R7 ;  /* 0x00000002ff007819 */ /* 0x000fc80000011607 */
[----:B------:R-:W-:-:S05]  /*03e0*/  IADD3 R0, PT, PT, -R0, R5, RZ ;  /* 0x0000000500007210 */ /* 0x000fca0007ffe1ff */
[----:B------:R-:W-:Y:S01]  /*03f0*/  IMAD R5, R3, R2, R0 ;  /* 0x0000000203057224 */ /* 0x000fe200078e0200 */
[----:B------:R-:W-:Y:S01]  /*0400*/  IADD3 R2, PT, PT, R2, 0x1, RZ ;  /* 0x0000000102027810 */ /* 0x000fe20007ffe0ff */
[----:B------:R-:W-:Y:S06]  /*0410*/  BRA.U UP0, `(.L_x_88) ;  /* 0xfffffffd00d47547 */ /* 0x000fec000b83ffff */
.L_x_85:
[----:B------:R-:W0:Y:S01]  /*0420*/  S2R R7, SR_TID.X ;  /* 0x0000000000077919 */ /* 0x000e220000002100 */
[----:B------:R-:W1:Y:S01]  /*0430*/  LDC.64 R2, c[0x0][0x380] ;  /* 0x0000e000ff027b82 */ /* 0x000e620000000a00 */
[----:B------:R-:W0:Y:S02]  /*0440*/  S2R R0, SR_CTAID.X ;  /* 0x0000000000007919 */ /* 0x000e240000002500 */
[----:B0-----:R-:W-:-:S04]  /*0450*/  IMAD R7, R0, UR7, R7 ;  /* 0x0000000700077c24 */ /* 0x001fc8000f8e0207 */
[----:B-1----:R-:W-:-:S05]  /*0460*/  IMAD.WIDE R2, R7, 0x4, R2 ;  /* 0x0000000407027825 */ /* 0x002fca00078e0202 */
[----:B------:R-:W-:Y:S01]  /*0470*/  STG.E desc[UR8][R2.64], R5 ;  /* 0x0000000502007986 */ /* 0x000fe2000c101908 */
[----:B------:R-:W-:Y:S05]  /*0480*/  EXIT ;  /* 0x000000000000794d */ /* 0x000fea0003800000 */
.L_x_89:
        /* <DEDUP_REMOVED lines=15> */
.L_x_107:


//--------------------- .nv.global.init           --------------------------
	.section	.nv.global.init,"aw",@progbits
	.align	4
.nv.global.init:
	.type		mrg32k3aM1SubSeq,@object
	.size		mrg32k3aM1SubSeq,(mrg32k3aM2SubSeq - mrg32k3aM1SubSeq)
mrg32k3aM1SubSeq:
        /*0000*/ 	.byte	0x0b, 0xcc, 0xee, 0x04, 0x73, 0x29, 0x8b, 0x6f, 0xf6, 0x53, 0x03, 0xf6, 0x23, 0xf6, 0xea, 0xda
        /* <DEDUP_REMOVED lines=125> */
	.type		mrg32k3aM2SubSeq,@object
	.size		mrg32k3aM2SubSeq,(mrg32k3aM1 - mrg32k3aM2SubSeq)
mrg32k3aM2SubSeq:
        /* <DEDUP_REMOVED lines=126> */
	.type		mrg32k3aM1,@object
	.size		mrg32k3aM1,(mrg32k3aM1Seq - mrg32k3aM1)
mrg32k3aM1:
        /* <DEDUP_REMOVED lines=144> */
	.type		mrg32k3aM1Seq,@object
	.size		mrg32k3aM1Seq,(mrg32k3aM2 - mrg32k3aM1Seq)
mrg32k3aM1Seq:
        /* <DEDUP_REMOVED lines=144> */
	.type		mrg32k3aM2,@object
	.size		mrg32k3aM2,(mrg32k3aM2Seq - mrg32k3aM2)
mrg32k3aM2:
        /* <DEDUP_REMOVED lines=144> */
	.type		mrg32k3aM2Seq,@object
	.size		mrg32k3aM2Seq,(precalc_xorwow_matrix - mrg32k3aM2Seq)
mrg32k3aM2Seq:
        /* <DEDUP_REMOVED lines=144> */
	.type		precalc_xorwow_matrix,@object
	.size		precalc_xorwow_matrix,(precalc_xorwow_offset_matrix - precalc_xorwow_matrix)
precalc_xorwow_matrix:
        /* <DEDUP_REMOVED lines=6400> */
	.type		precalc_xorwow_offset_matrix,@object
	.size		precalc_xorwow_offset_matrix,(.L_1 - precalc_xorwow_offset_matrix)
precalc_xorwow_offset_matrix:
        /* <DEDUP_REMOVED lines=6400> */
.L_1:


//--------------------- .nv.shared.reserved.0     --------------------------
	.section	.nv.shared.reserved.0,"aw",@nobits
	.weak		__nv_reservedSMEM_offset_0_alias
	.size		__nv_reservedSMEM_offset_0_alias, 0, 64
	.other		__nv_reservedSMEM_offset_0_alias,@"STO_CUDA_RESERVED_SHARED STV_DEFAULT"
__nv_reservedSMEM_offset_0_alias:
	.zero		0
	.zero		64


//--------------------- .nv.constant0._Z4randIdEvPT_i --------------------------
	.section	.nv.constant0._Z4randIdEvPT_i,"a",@progbits
	.sectionflags	@""
	.align	4
.nv.constant0._Z4randIdEvPT_i:
	.zero		908


//--------------------- .nv.constant0._Z4randIfEvPT_i --------------------------
	.section	.nv.constant0._Z4randIfEvPT_i,"a",@progbits
	.sectionflags	@""
	.align	4
.nv.constant0._Z4randIfEvPT_i:
	.zero		908


//--------------------- .nv.constant0._Z4randIiEvPT_i --------------------------
	.section	.nv.constant0._Z4randIiEvPT_i,"a",@progbits
	.sectionflags	@""
	.align	4
.nv.constant0._Z4randIiEvPT_i:
	.zero		908


//--------------------- .nv.constant0._Z4gemmIdEvPT_S1_S1_i --------------------------
	.section	.nv.constant0._Z4gemmIdEvPT_S1_S1_i,"a",@progbits
	.sectionflags	@""
	.align	4
.nv.constant0._Z4gemmIdEvPT_S1_S1_i:
	.zero		924


//--------------------- .nv.constant0._Z4gemmIfEvPT_S1_S1_i --------------------------
	.section	.nv.constant0._Z4gemmIfEvPT_S1_S1_i,"a",@progbits
	.sectionflags	@""
	.align	4
.nv.constant0._Z4gemmIfEvPT_S1_S1_i:
	.zero		924


//--------------------- .nv.constant0._Z4gemmIiEvPT_S1_S1_i --------------------------
	.section	.nv.constant0._Z4gemmIiEvPT_S1_S1_i,"a",@progbits
	.sectionflags	@""
	.align	4
.nv.constant0._Z4gemmIiEvPT_S1_S1_i:
	.zero		924


//--------------------- .nv.constant0._Z4gemvIdEvPT_S1_S1_i --------------------------
	.section	.nv.constant0._Z4gemvIdEvPT_S1_S1_i,"a",@progbits
	.sectionflags	@""
	.align	4
.nv.constant0._Z4gemvIdEvPT_S1_S1_i:
	.zero		924


//--------------------- .nv.constant0._Z4gemvIfEvPT_S1_S1_i --------------------------
	.section	.nv.constant0._Z4gemvIfEvPT_S1_S1_i,"a",@progbits
	.sectionflags	@""
	.align	4
.nv.constant0._Z4gemvIfEvPT_S1_S1_i:
	.zero		924


//--------------------- .nv.constant0._Z4gemvIiEvPT_S1_S1_i --------------------------
	.section	.nv.constant0._Z4gemvIiEvPT_S1_S1_i,"a",@progbits
	.sectionflags	@""
	.align	4
.nv.constant0._Z4gemvIiEvPT_S1_S1_i:
	.zero		924


//--------------------- .nv.constant0._Z4irvvIdEvPT_S1_S1_Pi --------------------------
	.section	.nv.constant0._Z4irvvIdEvPT_S1_S1_Pi,"a",@progbits
	.sectionflags	@""
	.align	4
.nv.constant0._Z4irvvIdEvPT_S1_S1_Pi:
	.zero		928


//--------------------- .nv.constant0._Z4irvvIfEvPT_S1_S1_Pi --------------------------
	.section	.nv.constant0._Z4irvvIfEvPT_S1_S1_Pi,"a",@progbits
	.sectionflags	@""
	.align	4
.nv.constant0._Z4irvvIfEvPT_S1_S1_Pi:
	.zero		928


//--------------------- .nv.constant0._Z4irvvIiEvPT_S1_S1_Pi --------------------------
	.section	.nv.constant0._Z4irvvIiEvPT_S1_S1_Pi,"a",@progbits
	.sectionflags	@""
	.align	4
.nv.constant0._Z4irvvIiEvPT_S1_S1_Pi:
	.zero		928


//--------------------- .nv.constant0._Z4gevvIdEvPT_S1_S1_ --------------------------
	.section	.nv.constant0._Z4gevvIdEvPT_S1_S1_,"a",@progbits
	.sectionflags	@""
	.align	4
.nv.constant0._Z4gevvIdEvPT_S1_S1_:
	.zero		920


//--------------------- .nv.constant0._Z4gevvIfEvPT_S1_S1_ --------------------------
	.section	.nv.constant0._Z4gevvIfEvPT_S1_S1_,"a",@progbits
	.sectionflags	@""
	.align	4
.nv.constant0._Z4gevvIfEvPT_S1_S1_:
	.zero		920


//--------------------- .nv.constant0._Z4gevvIiEvPT_S1_S1_ --------------------------
	.section	.nv.constant0._Z4gevvIiEvPT_S1_S1_,"a",@progbits
	.sectionflags	@""
	.align	4
.nv.constant0._Z4gevvIiEvPT_S1_S1_:
	.zero		920


//--------------------- .nv.constant0._Z4compIdEvPT_ --------------------------
	.section	.nv.constant0._Z4compIdEvPT_,"a",@progbits
	.sectionflags	@""
	.align	4
.nv.constant0._Z4compIdEvPT_:
	.zero		904


//--------------------- .nv.constant0._Z4compIfEvPT_ --------------------------
	.section	.nv.constant0._Z4compIfEvPT_,"a",@progbits
	.sectionflags	@""
	.align	4
.nv.constant0._Z4compIfEvPT_:
	.zero		904


//--------------------- .nv.constant0._Z4compIiEvPT_ --------------------------
	.section	.nv.constant0._Z4compIiEvPT_,"a",@progbits
	.sectionflags	@""
	.align	4
.nv.constant0._Z4compIiEvPT_:
	.zero		904


//--------------------- SYMBOLS --------------------------

	.type		.nv.reservedSmem.offset0,@object
	.size		.nv.reservedSmem.offset0,0x4
